//
// Generated by NVIDIA NVVM Compiler
//
// Compiler Build ID: CL-36424714
// Cuda compilation tools, release 13.0, V13.0.88
// Based on NVVM 20.0.0
//

.version 9.0
.target sm_100
.address_size 64

	// .globl	_Z27rgb_to_ycbcr411_y_c3_kernelPKhiPhiii

.visible .entry _Z27rgb_to_ycbcr411_y_c3_kernelPKhiPhiii(
	.param .u64 .ptr .align 1 _Z27rgb_to_ycbcr411_y_c3_kernelPKhiPhiii_param_0,
	.param .u32 _Z27rgb_to_ycbcr411_y_c3_kernelPKhiPhiii_param_1,
	.param .u64 .ptr .align 1 _Z27rgb_to_ycbcr411_y_c3_kernelPKhiPhiii_param_2,
	.param .u32 _Z27rgb_to_ycbcr411_y_c3_kernelPKhiPhiii_param_3,
	.param .u32 _Z27rgb_to_ycbcr411_y_c3_kernelPKhiPhiii_param_4,
	.param .u32 _Z27rgb_to_ycbcr411_y_c3_kernelPKhiPhiii_param_5
)
{
	.reg .pred 	%p<5>;
	.reg .b16 	%rs<4>;
	.reg .b32 	%r<19>;
	.reg .b64 	%rd<13>;
	.reg .b64 	%fd<9>;

	ld.param.u64 	%rd1, [_Z27rgb_to_ycbcr411_y_c3_kernelPKhiPhiii_param_0];
	ld.param.u32 	%r3, [_Z27rgb_to_ycbcr411_y_c3_kernelPKhiPhiii_param_1];
	ld.param.u64 	%rd2, [_Z27rgb_to_ycbcr411_y_c3_kernelPKhiPhiii_param_2];
	ld.param.u32 	%r4, [_Z27rgb_to_ycbcr411_y_c3_kernelPKhiPhiii_param_3];
	ld.param.u32 	%r5, [_Z27rgb_to_ycbcr411_y_c3_kernelPKhiPhiii_param_4];
	ld.param.u32 	%r6, [_Z27rgb_to_ycbcr411_y_c3_kernelPKhiPhiii_param_5];
	mov.u32 	%r8, %ctaid.x;
	mov.u32 	%r9, %ntid.x;
	mov.u32 	%r10, %tid.x;
	mad.lo.s32 	%r1, %r8, %r9, %r10;
	mov.u32 	%r11, %ctaid.y;
	mov.u32 	%r12, %ntid.y;
	mov.u32 	%r13, %tid.y;
	mad.lo.s32 	%r14, %r11, %r12, %r13;
	setp.ge.s32 	%p1, %r1, %r5;
	setp.ge.s32 	%p2, %r14, %r6;
	or.pred  	%p3, %p1, %p2;
	@%p3 bra 	$L__BB0_2;
	cvta.to.global.u64 	%rd3, %rd1;
	cvta.to.global.u64 	%rd4, %rd2;
	mul.lo.s32 	%r15, %r3, %r14;
	cvt.s64.s32 	%rd5, %r15;
	mul.lo.s32 	%r16, %r1, 3;
	cvt.s64.s32 	%rd6, %r16;
	add.s64 	%rd7, %rd5, %rd6;
	add.s64 	%rd8, %rd3, %rd7;
	ld.global.u8 	%rs1, [%rd8];
	ld.global.u8 	%rs2, [%rd8+1];
	ld.global.u8 	%rs3, [%rd8+2];
	cvt.rn.f64.u16 	%fd1, %rs1;
	cvt.rn.f64.u16 	%fd2, %rs2;
	cvt.rn.f64.u16 	%fd3, %rs3;
	mul.f64 	%fd4, %fd2, 0d3FE020C49BA5E354;
	fma.rn.f64 	%fd5, %fd1, 0d3FD072B020C49BA6, %fd4;
	fma.rn.f64 	%fd6, %fd3, 0d3FB916872B020C4A, %fd5;
	add.f64 	%fd7, %fd6, 0d4030000000000000;
	setp.gt.f64 	%p4, %fd7, 0d406FE00000000000;
	selp.f64 	%fd8, 0d406FE00000000000, %fd7, %p4;
	cvt.rzi.u32.f64 	%r17, %fd8;
	mul.lo.s32 	%r18, %r4, %r14;
	cvt.s64.s32 	%rd9, %r18;
	cvt.s64.s32 	%rd10, %r1;
	add.s64 	%rd11, %rd9, %rd10;
	add.s64 	%rd12, %rd4, %rd11;
	st.global.u8 	[%rd12], %r17;
$L__BB0_2:
	ret;

}
	// .globl	_Z27bgr_to_ycbcr411_y_c3_kernelPKhiPhiii
.visible .entry _Z27bgr_to_ycbcr411_y_c3_kernelPKhiPhiii(
	.param .u64 .ptr .align 1 _Z27bgr_to_ycbcr411_y_c3_kernelPKhiPhiii_param_0,
	.param .u32 _Z27bgr_to_ycbcr411_y_c3_kernelPKhiPhiii_param_1,
	.param .u64 .ptr .align 1 _Z27bgr_to_ycbcr411_y_c3_kernelPKhiPhiii_param_2,
	.param .u32 _Z27bgr_to_ycbcr411_y_c3_kernelPKhiPhiii_param_3,
	.param .u32 _Z27bgr_to_ycbcr411_y_c3_kernelPKhiPhiii_param_4,
	.param .u32 _Z27bgr_to_ycbcr411_y_c3_kernelPKhiPhiii_param_5
)
{
	.reg .pred 	%p<5>;
	.reg .b16 	%rs<4>;
	.reg .b32 	%r<19>;
	.reg .b64 	%rd<13>;
	.reg .b64 	%fd<9>;

	ld.param.u64 	%rd1, [_Z27bgr_to_ycbcr411_y_c3_kernelPKhiPhiii_param_0];
	ld.param.u32 	%r3, [_Z27bgr_to_ycbcr411_y_c3_kernelPKhiPhiii_param_1];
	ld.param.u64 	%rd2, [_Z27bgr_to_ycbcr411_y_c3_kernelPKhiPhiii_param_2];
	ld.param.u32 	%r4, [_Z27bgr_to_ycbcr411_y_c3_kernelPKhiPhiii_param_3];
	ld.param.u32 	%r5, [_Z27bgr_to_ycbcr411_y_c3_kernelPKhiPhiii_param_4];
	ld.param.u32 	%r6, [_Z27bgr_to_ycbcr411_y_c3_kernelPKhiPhiii_param_5];
	mov.u32 	%r8, %ctaid.x;
	mov.u32 	%r9, %ntid.x;
	mov.u32 	%r10, %tid.x;
	mad.lo.s32 	%r1, %r8, %r9, %r10;
	mov.u32 	%r11, %ctaid.y;
	mov.u32 	%r12, %ntid.y;
	mov.u32 	%r13, %tid.y;
	mad.lo.s32 	%r14, %r11, %r12, %r13;
	setp.ge.s32 	%p1, %r1, %r5;
	setp.ge.s32 	%p2, %r14, %r6;
	or.pred  	%p3, %p1, %p2;
	@%p3 bra 	$L__BB1_2;
	cvta.to.global.u64 	%rd3, %rd1;
	cvta.to.global.u64 	%rd4, %rd2;
	mul.lo.s32 	%r15, %r3, %r14;
	cvt.s64.s32 	%rd5, %r15;
	mul.lo.s32 	%r16, %r1, 3;
	cvt.s64.s32 	%rd6, %r16;
	add.s64 	%rd7, %rd5, %rd6;
	add.s64 	%rd8, %rd3, %rd7;
	ld.global.u8 	%rs1, [%rd8];
	ld.global.u8 	%rs2, [%rd8+1];
	ld.global.u8 	%rs3, [%rd8+2];
	cvt.rn.f64.u16 	%fd1, %rs3;
	cvt.rn.f64.u16 	%fd2, %rs2;
	cvt.rn.f64.u16 	%fd3, %rs1;
	mul.f64 	%fd4, %fd1, 0d3FD072B020C49BA6;
	fma.rn.f64 	%fd5, %fd2, 0d3FE020C49BA5E354, %fd4;
	fma.rn.f64 	%fd6, %fd3, 0d3FB916872B020C4A, %fd5;
	add.f64 	%fd7, %fd6, 0d4030000000000000;
	setp.gt.f64 	%p4, %fd7, 0d406FE00000000000;
	selp.f64 	%fd8, 0d406FE00000000000, %fd7, %p4;
	cvt.rzi.u32.f64 	%r17, %fd8;
	mul.lo.s32 	%r18, %r4, %r14;
	cvt.s64.s32 	%rd9, %r18;
	cvt.s64.s32 	%rd10, %r1;
	add.s64 	%rd11, %rd9, %rd10;
	add.s64 	%rd12, %rd4, %rd11;
	st.global.u8 	[%rd12], %r17;
$L__BB1_2:
	ret;

}
	// .globl	_Z30rgb_to_ycbcr411_cbcr_c3_kernelPKhiPhiS1_iii
.visible .entry _Z30rgb_to_ycbcr411_cbcr_c3_kernelPKhiPhiS1_iii(
	.param .u64 .ptr .align 1 _Z30rgb_to_ycbcr411_cbcr_c3_kernelPKhiPhiS1_iii_param_0,
	.param .u32 _Z30rgb_to_ycbcr411_cbcr_c3_kernelPKhiPhiS1_iii_param_1,
	.param .u64 .ptr .align 1 _Z30rgb_to_ycbcr411_cbcr_c3_kernelPKhiPhiS1_iii_param_2,
	.param .u32 _Z30rgb_to_ycbcr411_cbcr_c3_kernelPKhiPhiS1_iii_param_3,
	.param .u64 .ptr .align 1 _Z30rgb_to_ycbcr411_cbcr_c3_kernelPKhiPhiS1_iii_param_4,
	.param .u32 _Z30rgb_to_ycbcr411_cbcr_c3_kernelPKhiPhiS1_iii_param_5,
	.param .u32 _Z30rgb_to_ycbcr411_cbcr_c3_kernelPKhiPhiS1_iii_param_6,
	.param .u32 _Z30rgb_to_ycbcr411_cbcr_c3_kernelPKhiPhiS1_iii_param_7
)
{
	.reg .pred 	%p<20>;
	.reg .b16 	%rs<13>;
	.reg .b32 	%r<45>;
	.reg .b64 	%rd<18>;
	.reg .b64 	%fd<73>;

	ld.param.u64 	%rd1, [_Z30rgb_to_ycbcr411_cbcr_c3_kernelPKhiPhiS1_iii_param_0];
	ld.param.u32 	%r3, [_Z30rgb_to_ycbcr411_cbcr_c3_kernelPKhiPhiS1_iii_param_1];
	ld.param.u64 	%rd2, [_Z30rgb_to_ycbcr411_cbcr_c3_kernelPKhiPhiS1_iii_param_2];
	ld.param.u32 	%r4, [_Z30rgb_to_ycbcr411_cbcr_c3_kernelPKhiPhiS1_iii_param_3];
	ld.param.u64 	%rd3, [_Z30rgb_to_ycbcr411_cbcr_c3_kernelPKhiPhiS1_iii_param_4];
	ld.param.u32 	%r5, [_Z30rgb_to_ycbcr411_cbcr_c3_kernelPKhiPhiS1_iii_param_5];
	ld.param.u32 	%r6, [_Z30rgb_to_ycbcr411_cbcr_c3_kernelPKhiPhiS1_iii_param_6];
	ld.param.u32 	%r7, [_Z30rgb_to_ycbcr411_cbcr_c3_kernelPKhiPhiS1_iii_param_7];
	mov.u32 	%r9, %ctaid.x;
	mov.u32 	%r10, %ntid.x;
	mov.u32 	%r11, %tid.x;
	mad.lo.s32 	%r1, %r9, %r10, %r11;
	mov.u32 	%r12, %ctaid.y;
	mov.u32 	%r13, %ntid.y;
	mov.u32 	%r14, %tid.y;
	mad.lo.s32 	%r15, %r12, %r13, %r14;
	shr.s32 	%r16, %r6, 2;
	setp.ge.s32 	%p1, %r1, %r16;
	setp.ge.s32 	%p2, %r15, %r7;
	or.pred  	%p3, %p1, %p2;
	@%p3 bra 	$L__BB2_2;
	cvta.to.global.u64 	%rd4, %rd2;
	cvta.to.global.u64 	%rd5, %rd3;
	cvta.to.global.u64 	%rd6, %rd1;
	mul.lo.s32 	%r17, %r3, %r15;
	cvt.s64.s32 	%rd7, %r17;
	mul.lo.s32 	%r18, %r1, 12;
	cvt.s64.s32 	%rd8, %r18;
	add.s64 	%rd9, %rd7, %rd8;
	add.s64 	%rd10, %rd6, %rd9;
	ld.global.u8 	%rs1, [%rd10];
	ld.global.u8 	%rs2, [%rd10+1];
	ld.global.u8 	%rs3, [%rd10+2];
	cvt.rn.f64.u16 	%fd1, %rs1;
	cvt.rn.f64.u16 	%fd2, %rs2;
	cvt.rn.f64.u16 	%fd3, %rs3;
	mul.f64 	%fd4, %fd1, 0dBFC2F1A9FBE76C8B;
	mul.f64 	%fd5, %fd2, 0d3FD29FBE76C8B439;
	sub.f64 	%fd6, %fd4, %fd5;
	fma.rn.f64 	%fd7, %fd3, 0d3FDC189374BC6A7F, %fd6;
	add.f64 	%fd8, %fd7, 0d4060000000000000;
	mul.f64 	%fd9, %fd1, 0d3FDC189374BC6A7F;
	mul.f64 	%fd10, %fd2, 0d3FD78D4FDF3B645A;
	sub.f64 	%fd11, %fd9, %fd10;
	mul.f64 	%fd12, %fd3, 0d3FB22D0E56041893;
	sub.f64 	%fd13, %fd11, %fd12;
	add.f64 	%fd14, %fd13, 0d4060000000000000;
	setp.lt.f64 	%p4, %fd8, 0d0000000000000000;
	setp.gt.f64 	%p5, %fd8, 0d406FE00000000000;
	selp.f64 	%fd15, 0d406FE00000000000, %fd8, %p5;
	selp.f64 	%fd16, 0d0000000000000000, %fd15, %p4;
	cvt.rzi.u32.f64 	%r19, %fd16;
	setp.lt.f64 	%p6, %fd14, 0d0000000000000000;
	setp.gt.f64 	%p7, %fd14, 0d406FE00000000000;
	selp.f64 	%fd17, 0d406FE00000000000, %fd14, %p7;
	selp.f64 	%fd18, 0d0000000000000000, %fd17, %p6;
	cvt.rzi.u32.f64 	%r20, %fd18;
	and.b32  	%r21, %r19, 255;
	and.b32  	%r22, %r20, 255;
	ld.global.u8 	%rs4, [%rd10+3];
	ld.global.u8 	%rs5, [%rd10+4];
	ld.global.u8 	%rs6, [%rd10+5];
	cvt.rn.f64.u16 	%fd19, %rs4;
	cvt.rn.f64.u16 	%fd20, %rs5;
	cvt.rn.f64.u16 	%fd21, %rs6;
	mul.f64 	%fd22, %fd19, 0dBFC2F1A9FBE76C8B;
	mul.f64 	%fd23, %fd20, 0d3FD29FBE76C8B439;
	sub.f64 	%fd24, %fd22, %fd23;
	fma.rn.f64 	%fd25, %fd21, 0d3FDC189374BC6A7F, %fd24;
	add.f64 	%fd26, %fd25, 0d4060000000000000;
	mul.f64 	%fd27, %fd19, 0d3FDC189374BC6A7F;
	mul.f64 	%fd28, %fd20, 0d3FD78D4FDF3B645A;
	sub.f64 	%fd29, %fd27, %fd28;
	mul.f64 	%fd30, %fd21, 0d3FB22D0E56041893;
	sub.f64 	%fd31, %fd29, %fd30;
	add.f64 	%fd32, %fd31, 0d4060000000000000;
	setp.lt.f64 	%p8, %fd26, 0d0000000000000000;
	setp.gt.f64 	%p9, %fd26, 0d406FE00000000000;
	selp.f64 	%fd33, 0d406FE00000000000, %fd26, %p9;
	selp.f64 	%fd34, 0d0000000000000000, %fd33, %p8;
	cvt.rzi.u32.f64 	%r23, %fd34;
	setp.lt.f64 	%p10, %fd32, 0d0000000000000000;
	setp.gt.f64 	%p11, %fd32, 0d406FE00000000000;
	selp.f64 	%fd35, 0d406FE00000000000, %fd32, %p11;
	selp.f64 	%fd36, 0d0000000000000000, %fd35, %p10;
	cvt.rzi.u32.f64 	%r24, %fd36;
	and.b32  	%r25, %r23, 255;
	add.s32 	%r26, %r25, %r21;
	and.b32  	%r27, %r24, 255;
	add.s32 	%r28, %r27, %r22;
	ld.global.u8 	%rs7, [%rd10+6];
	ld.global.u8 	%rs8, [%rd10+7];
	ld.global.u8 	%rs9, [%rd10+8];
	cvt.rn.f64.u16 	%fd37, %rs7;
	cvt.rn.f64.u16 	%fd38, %rs8;
	cvt.rn.f64.u16 	%fd39, %rs9;
	mul.f64 	%fd40, %fd37, 0dBFC2F1A9FBE76C8B;
	mul.f64 	%fd41, %fd38, 0d3FD29FBE76C8B439;
	sub.f64 	%fd42, %fd40, %fd41;
	fma.rn.f64 	%fd43, %fd39, 0d3FDC189374BC6A7F, %fd42;
	add.f64 	%fd44, %fd43, 0d4060000000000000;
	mul.f64 	%fd45, %fd37, 0d3FDC189374BC6A7F;
	mul.f64 	%fd46, %fd38, 0d3FD78D4FDF3B645A;
	sub.f64 	%fd47, %fd45, %fd46;
	mul.f64 	%fd48, %fd39, 0d3FB22D0E56041893;
	sub.f64 	%fd49, %fd47, %fd48;
	add.f64 	%fd50, %fd49, 0d4060000000000000;
	setp.lt.f64 	%p12, %fd44, 0d0000000000000000;
	setp.gt.f64 	%p13, %fd44, 0d406FE00000000000;
	selp.f64 	%fd51, 0d406FE00000000000, %fd44, %p13;
	selp.f64 	%fd52, 0d0000000000000000, %fd51, %p12;
	cvt.rzi.u32.f64 	%r29, %fd52;
	setp.lt.f64 	%p14, %fd50, 0d0000000000000000;
	setp.gt.f64 	%p15, %fd50, 0d406FE00000000000;
	selp.f64 	%fd53, 0d406FE00000000000, %fd50, %p15;
	selp.f64 	%fd54, 0d0000000000000000, %fd53, %p14;
	cvt.rzi.u32.f64 	%r30, %fd54;
	and.b32  	%r31, %r29, 255;
	add.s32 	%r32, %r31, %r26;
	and.b32  	%r33, %r30, 255;
	add.s32 	%r34, %r33, %r28;
	ld.global.u8 	%rs10, [%rd10+9];
	ld.global.u8 	%rs11, [%rd10+10];
	ld.global.u8 	%rs12, [%rd10+11];
	cvt.rn.f64.u16 	%fd55, %rs10;
	cvt.rn.f64.u16 	%fd56, %rs11;
	cvt.rn.f64.u16 	%fd57, %rs12;
	mul.f64 	%fd58, %fd55, 0dBFC2F1A9FBE76C8B;
	mul.f64 	%fd59, %fd56, 0d3FD29FBE76C8B439;
	sub.f64 	%fd60, %fd58, %fd59;
	fma.rn.f64 	%fd61, %fd57, 0d3FDC189374BC6A7F, %fd60;
	add.f64 	%fd62, %fd61, 0d4060000000000000;
	mul.f64 	%fd63, %fd55, 0d3FDC189374BC6A7F;
	mul.f64 	%fd64, %fd56, 0d3FD78D4FDF3B645A;
	sub.f64 	%fd65, %fd63, %fd64;
	mul.f64 	%fd66, %fd57, 0d3FB22D0E56041893;
	sub.f64 	%fd67, %fd65, %fd66;
	add.f64 	%fd68, %fd67, 0d4060000000000000;
	setp.lt.f64 	%p16, %fd62, 0d0000000000000000;
	setp.gt.f64 	%p17, %fd62, 0d406FE00000000000;
	selp.f64 	%fd69, 0d406FE00000000000, %fd62, %p17;
	selp.f64 	%fd70, 0d0000000000000000, %fd69, %p16;
	cvt.rzi.u32.f64 	%r35, %fd70;
	setp.lt.f64 	%p18, %fd68, 0d0000000000000000;
	setp.gt.f64 	%p19, %fd68, 0d406FE00000000000;
	selp.f64 	%fd71, 0d406FE00000000000, %fd68, %p19;
	selp.f64 	%fd72, 0d0000000000000000, %fd71, %p18;
	cvt.rzi.u32.f64 	%r36, %fd72;
	and.b32  	%r37, %r35, 255;
	add.s32 	%r38, %r37, %r32;
	and.b32  	%r39, %r36, 255;
	add.s32 	%r40, %r39, %r34;
	mul.lo.s32 	%r41, %r4, %r15;
	cvt.s64.s32 	%rd11, %r41;
	mul.lo.s32 	%r42, %r5, %r15;
	cvt.s64.s32 	%rd12, %r42;
	shr.u32 	%r43, %r38, 2;
	cvt.s64.s32 	%rd13, %r1;
	add.s64 	%rd14, %rd11, %rd13;
	add.s64 	%rd15, %rd4, %rd14;
	st.global.u8 	[%rd15], %r43;
	shr.u32 	%r44, %r40, 2;
	add.s64 	%rd16, %rd12, %rd13;
	add.s64 	%rd17, %rd5, %rd16;
	st.global.u8 	[%rd17], %r44;
$L__BB2_2:
	ret;

}
	// .globl	_Z30bgr_to_ycbcr411_cbcr_c3_kernelPKhiPhiS1_iii
.visible .entry _Z30bgr_to_ycbcr411_cbcr_c3_kernelPKhiPhiS1_iii(
	.param .u64 .ptr .align 1 _Z30bgr_to_ycbcr411_cbcr_c3_kernelPKhiPhiS1_iii_param_0,
	.param .u32 _Z30bgr_to_ycbcr411_cbcr_c3_kernelPKhiPhiS1_iii_param_1,
	.param .u64 .ptr .align 1 _Z30bgr_to_ycbcr411_cbcr_c3_kernelPKhiPhiS1_iii_param_2,
	.param .u32 _Z30bgr_to_ycbcr411_cbcr_c3_kernelPKhiPhiS1_iii_param_3,
	.param .u64 .ptr .align 1 _Z30bgr_to_ycbcr411_cbcr_c3_kernelPKhiPhiS1_iii_param_4,
	.param .u32 _Z30bgr_to_ycbcr411_cbcr_c3_kernelPKhiPhiS1_iii_param_5,
	.param .u32 _Z30bgr_to_ycbcr411_cbcr_c3_kernelPKhiPhiS1_iii_param_6,
	.param .u32 _Z30bgr_to_ycbcr411_cbcr_c3_kernelPKhiPhiS1_iii_param_7
)
{
	.reg .pred 	%p<20>;
	.reg .b16 	%rs<13>;
	.reg .b32 	%r<45>;
	.reg .b64 	%rd<18>;
	.reg .b64 	%fd<73>;

	ld.param.u64 	%rd1, [_Z30bgr_to_ycbcr411_cbcr_c3_kernelPKhiPhiS1_iii_param_0];
	ld.param.u32 	%r3, [_Z30bgr_to_ycbcr411_cbcr_c3_kernelPKhiPhiS1_iii_param_1];
	ld.param.u64 	%rd2, [_Z30bgr_to_ycbcr411_cbcr_c3_kernelPKhiPhiS1_iii_param_2];
	ld.param.u32 	%r4, [_Z30bgr_to_ycbcr411_cbcr_c3_kernelPKhiPhiS1_iii_param_3];
	ld.param.u64 	%rd3, [_Z30bgr_to_ycbcr411_cbcr_c3_kernelPKhiPhiS1_iii_param_4];
	ld.param.u32 	%r5, [_Z30bgr_to_ycbcr411_cbcr_c3_kernelPKhiPhiS1_iii_param_5];
	ld.param.u32 	%r6, [_Z30bgr_to_ycbcr411_cbcr_c3_kernelPKhiPhiS1_iii_param_6];
	ld.param.u32 	%r7, [_Z30bgr_to_ycbcr411_cbcr_c3_kernelPKhiPhiS1_iii_param_7];
	mov.u32 	%r9, %ctaid.x;
	mov.u32 	%r10, %ntid.x;
	mov.u32 	%r11, %tid.x;
	mad.lo.s32 	%r1, %r9, %r10, %r11;
	mov.u32 	%r12, %ctaid.y;
	mov.u32 	%r13, %ntid.y;
	mov.u32 	%r14, %tid.y;
	mad.lo.s32 	%r15, %r12, %r13, %r14;
	shr.s32 	%r16, %r6, 2;
	setp.ge.s32 	%p1, %r1, %r16;
	setp.ge.s32 	%p2, %r15, %r7;
	or.pred  	%p3, %p1, %p2;
	@%p3 bra 	$L__BB3_2;
	cvta.to.global.u64 	%rd4, %rd2;
	cvta.to.global.u64 	%rd5, %rd3;
	cvta.to.global.u64 	%rd6, %rd1;
	mul.lo.s32 	%r17, %r3, %r15;
	cvt.s64.s32 	%rd7, %r17;
	mul.lo.s32 	%r18, %r1, 12;
	cvt.s64.s32 	%rd8, %r18;
	add.s64 	%rd9, %rd7, %rd8;
	add.s64 	%rd10, %rd6, %rd9;
	ld.global.u8 	%rs1, [%rd10];
	ld.global.u8 	%rs2, [%rd10+1];
	ld.global.u8 	%rs3, [%rd10+2];
	cvt.rn.f64.u16 	%fd1, %rs3;
	cvt.rn.f64.u16 	%fd2, %rs2;
	cvt.rn.f64.u16 	%fd3, %rs1;
	mul.f64 	%fd4, %fd1, 0dBFC2F1A9FBE76C8B;
	mul.f64 	%fd5, %fd2, 0d3FD29FBE76C8B439;
	sub.f64 	%fd6, %fd4, %fd5;
	fma.rn.f64 	%fd7, %fd3, 0d3FDC189374BC6A7F, %fd6;
	add.f64 	%fd8, %fd7, 0d4060000000000000;
	mul.f64 	%fd9, %fd1, 0d3FDC189374BC6A7F;
	mul.f64 	%fd10, %fd2, 0d3FD78D4FDF3B645A;
	sub.f64 	%fd11, %fd9, %fd10;
	mul.f64 	%fd12, %fd3, 0d3FB22D0E56041893;
	sub.f64 	%fd13, %fd11, %fd12;
	add.f64 	%fd14, %fd13, 0d4060000000000000;
	setp.lt.f64 	%p4, %fd8, 0d0000000000000000;
	setp.gt.f64 	%p5, %fd8, 0d406FE00000000000;
	selp.f64 	%fd15, 0d406FE00000000000, %fd8, %p5;
	selp.f64 	%fd16, 0d0000000000000000, %fd15, %p4;
	cvt.rzi.u32.f64 	%r19, %fd16;
	setp.lt.f64 	%p6, %fd14, 0d0000000000000000;
	setp.gt.f64 	%p7, %fd14, 0d406FE00000000000;
	selp.f64 	%fd17, 0d406FE00000000000, %fd14, %p7;
	selp.f64 	%fd18, 0d0000000000000000, %fd17, %p6;
	cvt.rzi.u32.f64 	%r20, %fd18;
	and.b32  	%r21, %r19, 255;
	and.b32  	%r22, %r20, 255;
	ld.global.u8 	%rs4, [%rd10+3];
	ld.global.u8 	%rs5, [%rd10+4];
	ld.global.u8 	%rs6, [%rd10+5];
	cvt.rn.f64.u16 	%fd19, %rs6;
	cvt.rn.f64.u16 	%fd20, %rs5;
	cvt.rn.f64.u16 	%fd21, %rs4;
	mul.f64 	%fd22, %fd19, 0dBFC2F1A9FBE76C8B;
	mul.f64 	%fd23, %fd20, 0d3FD29FBE76C8B439;
	sub.f64 	%fd24, %fd22, %fd23;
	fma.rn.f64 	%fd25, %fd21, 0d3FDC189374BC6A7F, %fd24;
	add.f64 	%fd26, %fd25, 0d4060000000000000;
	mul.f64 	%fd27, %fd19, 0d3FDC189374BC6A7F;
	mul.f64 	%fd28, %fd20, 0d3FD78D4FDF3B645A;
	sub.f64 	%fd29, %fd27, %fd28;
	mul.f64 	%fd30, %fd21, 0d3FB22D0E56041893;
	sub.f64 	%fd31, %fd29, %fd30;
	add.f64 	%fd32, %fd31, 0d4060000000000000;
	setp.lt.f64 	%p8, %fd26, 0d0000000000000000;
	setp.gt.f64 	%p9, %fd26, 0d406FE00000000000;
	selp.f64 	%fd33, 0d406FE00000000000, %fd26, %p9;
	selp.f64 	%fd34, 0d0000000000000000, %fd33, %p8;
	cvt.rzi.u32.f64 	%r23, %fd34;
	setp.lt.f64 	%p10, %fd32, 0d0000000000000000;
	setp.gt.f64 	%p11, %fd32, 0d406FE00000000000;
	selp.f64 	%fd35, 0d406FE00000000000, %fd32, %p11;
	selp.f64 	%fd36, 0d0000000000000000, %fd35, %p10;
	cvt.rzi.u32.f64 	%r24, %fd36;
	and.b32  	%r25, %r23, 255;
	add.s32 	%r26, %r25, %r21;
	and.b32  	%r27, %r24, 255;
	add.s32 	%r28, %r27, %r22;
	ld.global.u8 	%rs7, [%rd10+6];
	ld.global.u8 	%rs8, [%rd10+7];
	ld.global.u8 	%rs9, [%rd10+8];
	cvt.rn.f64.u16 	%fd37, %rs9;
	cvt.rn.f64.u16 	%fd38, %rs8;
	cvt.rn.f64.u16 	%fd39, %rs7;
	mul.f64 	%fd40, %fd37, 0dBFC2F1A9FBE76C8B;
	mul.f64 	%fd41, %fd38, 0d3FD29FBE76C8B439;
	sub.f64 	%fd42, %fd40, %fd41;
	fma.rn.f64 	%fd43, %fd39, 0d3FDC189374BC6A7F, %fd42;
	add.f64 	%fd44, %fd43, 0d4060000000000000;
	mul.f64 	%fd45, %fd37, 0d3FDC189374BC6A7F;
	mul.f64 	%fd46, %fd38, 0d3FD78D4FDF3B645A;
	sub.f64 	%fd47, %fd45, %fd46;
	mul.f64 	%fd48, %fd39, 0d3FB22D0E56041893;
	sub.f64 	%fd49, %fd47, %fd48;
	add.f64 	%fd50, %fd49, 0d4060000000000000;
	setp.lt.f64 	%p12, %fd44, 0d0000000000000000;
	setp.gt.f64 	%p13, %fd44, 0d406FE00000000000;
	selp.f64 	%fd51, 0d406FE00000000000, %fd44, %p13;
	selp.f64 	%fd52, 0d0000000000000000, %fd51, %p12;
	cvt.rzi.u32.f64 	%r29, %fd52;
	setp.lt.f64 	%p14, %fd50, 0d0000000000000000;
	setp.gt.f64 	%p15, %fd50, 0d406FE00000000000;
	selp.f64 	%fd53, 0d406FE00000000000, %fd50, %p15;
	selp.f64 	%fd54, 0d0000000000000000, %fd53, %p14;
	cvt.rzi.u32.f64 	%r30, %fd54;
	and.b32  	%r31, %r29, 255;
	add.s32 	%r32, %r31, %r26;
	and.b32  	%r33, %r30, 255;
	add.s32 	%r34, %r33, %r28;
	ld.global.u8 	%rs10, [%rd10+9];
	ld.global.u8 	%rs11, [%rd10+10];
	ld.global.u8 	%rs12, [%rd10+11];
	cvt.rn.f64.u16 	%fd55, %rs12;
	cvt.rn.f64.u16 	%fd56, %rs11;
	cvt.rn.f64.u16 	%fd57, %rs10;
	mul.f64 	%fd58, %fd55, 0dBFC2F1A9FBE76C8B;
	mul.f64 	%fd59, %fd56, 0d3FD29FBE76C8B439;
	sub.f64 	%fd60, %fd58, %fd59;
	fma.rn.f64 	%fd61, %fd57, 0d3FDC189374BC6A7F, %fd60;
	add.f64 	%fd62, %fd61, 0d4060000000000000;
	mul.f64 	%fd63, %fd55, 0d3FDC189374BC6A7F;
	mul.f64 	%fd64, %fd56, 0d3FD78D4FDF3B645A;
	sub.f64 	%fd65, %fd63, %fd64;
	mul.f64 	%fd66, %fd57, 0d3FB22D0E56041893;
	sub.f64 	%fd67, %fd65, %fd66;
	add.f64 	%fd68, %fd67, 0d4060000000000000;
	setp.lt.f64 	%p16, %fd62, 0d0000000000000000;
	setp.gt.f64 	%p17, %fd62, 0d406FE00000000000;
	selp.f64 	%fd69, 0d406FE00000000000, %fd62, %p17;
	selp.f64 	%fd70, 0d0000000000000000, %fd69, %p16;
	cvt.rzi.u32.f64 	%r35, %fd70;
	setp.lt.f64 	%p18, %fd68, 0d0000000000000000;
	setp.gt.f64 	%p19, %fd68, 0d406FE00000000000;
	selp.f64 	%fd71, 0d406FE00000000000, %fd68, %p19;
	selp.f64 	%fd72, 0d0000000000000000, %fd71, %p18;
	cvt.rzi.u32.f64 	%r36, %fd72;
	and.b32  	%r37, %r35, 255;
	add.s32 	%r38, %r37, %r32;
	and.b32  	%r39, %r36, 255;
	add.s32 	%r40, %r39, %r34;
	mul.lo.s32 	%r41, %r4, %r15;
	cvt.s64.s32 	%rd11, %r41;
	mul.lo.s32 	%r42, %r5, %r15;
	cvt.s64.s32 	%rd12, %r42;
	shr.u32 	%r43, %r38, 2;
	cvt.s64.s32 	%rd13, %r1;
	add.s64 	%rd14, %rd11, %rd13;
	add.s64 	%rd15, %rd4, %rd14;
	st.global.u8 	[%rd15], %r43;
	shr.u32 	%r44, %r40, 2;
	add.s64 	%rd16, %rd12, %rd13;
	add.s64 	%rd17, %rd5, %rd16;
	st.global.u8 	[%rd17], %r44;
$L__BB3_2:
	ret;

}
	// .globl	_Z28rgb_to_ycbcr411_y_ac4_kernelPKhiPhiii
.visible .entry _Z28rgb_to_ycbcr411_y_ac4_kernelPKhiPhiii(
	.param .u64 .ptr .align 1 _Z28rgb_to_ycbcr411_y_ac4_kernelPKhiPhiii_param_0,
	.param .u32 _Z28rgb_to_ycbcr411_y_ac4_kernelPKhiPhiii_param_1,
	.param .u64 .ptr .align 1 _Z28rgb_to_ycbcr411_y_ac4_kernelPKhiPhiii_param_2,
	.param .u32 _Z28rgb_to_ycbcr411_y_ac4_kernelPKhiPhiii_param_3,
	.param .u32 _Z28rgb_to_ycbcr411_y_ac4_kernelPKhiPhiii_param_4,
	.param .u32 _Z28rgb_to_ycbcr411_y_ac4_kernelPKhiPhiii_param_5
)
{
	.reg .pred 	%p<5>;
	.reg .b16 	%rs<4>;
	.reg .b32 	%r<19>;
	.reg .b64 	%rd<13>;
	.reg .b64 	%fd<9>;

	ld.param.u64 	%rd1, [_Z28rgb_to_ycbcr411_y_ac4_kernelPKhiPhiii_param_0];
	ld.param.u32 	%r3, [_Z28rgb_to_ycbcr411_y_ac4_kernelPKhiPhiii_param_1];
	ld.param.u64 	%rd2, [_Z28rgb_to_ycbcr411_y_ac4_kernelPKhiPhiii_param_2];
	ld.param.u32 	%r4, [_Z28rgb_to_ycbcr411_y_ac4_kernelPKhiPhiii_param_3];
	ld.param.u32 	%r5, [_Z28rgb_to_ycbcr411_y_ac4_kernelPKhiPhiii_param_4];
	ld.param.u32 	%r6, [_Z28rgb_to_ycbcr411_y_ac4_kernelPKhiPhiii_param_5];
	mov.u32 	%r8, %ctaid.x;
	mov.u32 	%r9, %ntid.x;
	mov.u32 	%r10, %tid.x;
	mad.lo.s32 	%r1, %r8, %r9, %r10;
	mov.u32 	%r11, %ctaid.y;
	mov.u32 	%r12, %ntid.y;
	mov.u32 	%r13, %tid.y;
	mad.lo.s32 	%r14, %r11, %r12, %r13;
	setp.ge.s32 	%p1, %r1, %r5;
	setp.ge.s32 	%p2, %r14, %r6;
	or.pred  	%p3, %p1, %p2;
	@%p3 bra 	$L__BB4_2;
	cvta.to.global.u64 	%rd3, %rd1;
	cvta.to.global.u64 	%rd4, %rd2;
	mul.lo.s32 	%r15, %r3, %r14;
	cvt.s64.s32 	%rd5, %r15;
	shl.b32 	%r16, %r1, 2;
	cvt.s64.s32 	%rd6, %r16;
	add.s64 	%rd7, %rd5, %rd6;
	add.s64 	%rd8, %rd3, %rd7;
	ld.global.u8 	%rs1, [%rd8];
	ld.global.u8 	%rs2, [%rd8+1];
	ld.global.u8 	%rs3, [%rd8+2];
	cvt.rn.f64.u16 	%fd1, %rs1;
	cvt.rn.f64.u16 	%fd2, %rs2;
	cvt.rn.f64.u16 	%fd3, %rs3;
	mul.f64 	%fd4, %fd2, 0d3FE020C49BA5E354;
	fma.rn.f64 	%fd5, %fd1, 0d3FD072B020C49BA6, %fd4;
	fma.rn.f64 	%fd6, %fd3, 0d3FB916872B020C4A, %fd5;
	add.f64 	%fd7, %fd6, 0d4030000000000000;
	setp.gt.f64 	%p4, %fd7, 0d406FE00000000000;
	selp.f64 	%fd8, 0d406FE00000000000, %fd7, %p4;
	cvt.rzi.u32.f64 	%r17, %fd8;
	mul.lo.s32 	%r18, %r4, %r14;
	cvt.s64.s32 	%rd9, %r18;
	cvt.s64.s32 	%rd10, %r1;
	add.s64 	%rd11, %rd9, %rd10;
	add.s64 	%rd12, %rd4, %rd11;
	st.global.u8 	[%rd12], %r17;
$L__BB4_2:
	ret;

}
	// .globl	_Z28bgr_to_ycbcr411_y_ac4_kernelPKhiPhiii
.visible .entry _Z28bgr_to_ycbcr411_y_ac4_kernelPKhiPhiii(
	.param .u64 .ptr .align 1 _Z28bgr_to_ycbcr411_y_ac4_kernelPKhiPhiii_param_0,
	.param .u32 _Z28bgr_to_ycbcr411_y_ac4_kernelPKhiPhiii_param_1,
	.param .u64 .ptr .align 1 _Z28bgr_to_ycbcr411_y_ac4_kernelPKhiPhiii_param_2,
	.param .u32 _Z28bgr_to_ycbcr411_y_ac4_kernelPKhiPhiii_param_3,
	.param .u32 _Z28bgr_to_ycbcr411_y_ac4_kernelPKhiPhiii_param_4,
	.param .u32 _Z28bgr_to_ycbcr411_y_ac4_kernelPKhiPhiii_param_5
)
{
	.reg .pred 	%p<5>;
	.reg .b16 	%rs<4>;
	.reg .b32 	%r<19>;
	.reg .b64 	%rd<13>;
	.reg .b64 	%fd<9>;

	ld.param.u64 	%rd1, [_Z28bgr_to_ycbcr411_y_ac4_kernelPKhiPhiii_param_0];
	ld.param.u32 	%r3, [_Z28bgr_to_ycbcr411_y_ac4_kernelPKhiPhiii_param_1];
	ld.param.u64 	%rd2, [_Z28bgr_to_ycbcr411_y_ac4_kernelPKhiPhiii_param_2];
	ld.param.u32 	%r4, [_Z28bgr_to_ycbcr411_y_ac4_kernelPKhiPhiii_param_3];
	ld.param.u32 	%r5, [_Z28bgr_to_ycbcr411_y_ac4_kernelPKhiPhiii_param_4];
	ld.param.u32 	%r6, [_Z28bgr_to_ycbcr411_y_ac4_kernelPKhiPhiii_param_5];
	mov.u32 	%r8, %ctaid.x;
	mov.u32 	%r9, %ntid.x;
	mov.u32 	%r10, %tid.x;
	mad.lo.s32 	%r1, %r8, %r9, %r10;
	mov.u32 	%r11, %ctaid.y;
	mov.u32 	%r12, %ntid.y;
	mov.u32 	%r13, %tid.y;
	mad.lo.s32 	%r14, %r11, %r12, %r13;
	setp.ge.s32 	%p1, %r1, %r5;
	setp.ge.s32 	%p2, %r14, %r6;
	or.pred  	%p3, %p1, %p2;
	@%p3 bra 	$L__BB5_2;
	cvta.to.global.u64 	%rd3, %rd1;
	cvta.to.global.u64 	%rd4, %rd2;
	mul.lo.s32 	%r15, %r3, %r14;
	cvt.s64.s32 	%rd5, %r15;
	shl.b32 	%r16, %r1, 2;
	cvt.s64.s32 	%rd6, %r16;
	add.s64 	%rd7, %rd5, %rd6;
	add.s64 	%rd8, %rd3, %rd7;
	ld.global.u8 	%rs1, [%rd8];
	ld.global.u8 	%rs2, [%rd8+1];
	ld.global.u8 	%rs3, [%rd8+2];
	cvt.rn.f64.u16 	%fd1, %rs3;
	cvt.rn.f64.u16 	%fd2, %rs2;
	cvt.rn.f64.u16 	%fd3, %rs1;
	mul.f64 	%fd4, %fd1, 0d3FD072B020C49BA6;
	fma.rn.f64 	%fd5, %fd2, 0d3FE020C49BA5E354, %fd4;
	fma.rn.f64 	%fd6, %fd3, 0d3FB916872B020C4A, %fd5;
	add.f64 	%fd7, %fd6, 0d4030000000000000;
	setp.gt.f64 	%p4, %fd7, 0d406FE00000000000;
	selp.f64 	%fd8, 0d406FE00000000000, %fd7, %p4;
	cvt.rzi.u32.f64 	%r17, %fd8;
	mul.lo.s32 	%r18, %r4, %r14;
	cvt.s64.s32 	%rd9, %r18;
	cvt.s64.s32 	%rd10, %r1;
	add.s64 	%rd11, %rd9, %rd10;
	add.s64 	%rd12, %rd4, %rd11;
	st.global.u8 	[%rd12], %r17;
$L__BB5_2:
	ret;

}
	// .globl	_Z31rgb_to_ycbcr411_cbcr_ac4_kernelPKhiPhiS1_iii
.visible .entry _Z31rgb_to_ycbcr411_cbcr_ac4_kernelPKhiPhiS1_iii(
	.param .u64 .ptr .align 1 _Z31rgb_to_ycbcr411_cbcr_ac4_kernelPKhiPhiS1_iii_param_0,
	.param .u32 _Z31rgb_to_ycbcr411_cbcr_ac4_kernelPKhiPhiS1_iii_param_1,
	.param .u64 .ptr .align 1 _Z31rgb_to_ycbcr411_cbcr_ac4_kernelPKhiPhiS1_iii_param_2,
	.param .u32 _Z31rgb_to_ycbcr411_cbcr_ac4_kernelPKhiPhiS1_iii_param_3,
	.param .u64 .ptr .align 1 _Z31rgb_to_ycbcr411_cbcr_ac4_kernelPKhiPhiS1_iii_param_4,
	.param .u32 _Z31rgb_to_ycbcr411_cbcr_ac4_kernelPKhiPhiS1_iii_param_5,
	.param .u32 _Z31rgb_to_ycbcr411_cbcr_ac4_kernelPKhiPhiS1_iii_param_6,
	.param .u32 _Z31rgb_to_ycbcr411_cbcr_ac4_kernelPKhiPhiS1_iii_param_7
)
{
	.reg .pred 	%p<20>;
	.reg .b16 	%rs<13>;
	.reg .b32 	%r<45>;
	.reg .b64 	%rd<18>;
	.reg .b64 	%fd<73>;

	ld.param.u64 	%rd1, [_Z31rgb_to_ycbcr411_cbcr_ac4_kernelPKhiPhiS1_iii_param_0];
	ld.param.u32 	%r3, [_Z31rgb_to_ycbcr411_cbcr_ac4_kernelPKhiPhiS1_iii_param_1];
	ld.param.u64 	%rd2, [_Z31rgb_to_ycbcr411_cbcr_ac4_kernelPKhiPhiS1_iii_param_2];
	ld.param.u32 	%r4, [_Z31rgb_to_ycbcr411_cbcr_ac4_kernelPKhiPhiS1_iii_param_3];
	ld.param.u64 	%rd3, [_Z31rgb_to_ycbcr411_cbcr_ac4_kernelPKhiPhiS1_iii_param_4];
	ld.param.u32 	%r5, [_Z31rgb_to_ycbcr411_cbcr_ac4_kernelPKhiPhiS1_iii_param_5];
	ld.param.u32 	%r6, [_Z31rgb_to_ycbcr411_cbcr_ac4_kernelPKhiPhiS1_iii_param_6];
	ld.param.u32 	%r7, [_Z31rgb_to_ycbcr411_cbcr_ac4_kernelPKhiPhiS1_iii_param_7];
	mov.u32 	%r9, %ctaid.x;
	mov.u32 	%r10, %ntid.x;
	mov.u32 	%r11, %tid.x;
	mad.lo.s32 	%r1, %r9, %r10, %r11;
	mov.u32 	%r12, %ctaid.y;
	mov.u32 	%r13, %ntid.y;
	mov.u32 	%r14, %tid.y;
	mad.lo.s32 	%r15, %r12, %r13, %r14;
	shr.s32 	%r16, %r6, 2;
	setp.ge.s32 	%p1, %r1, %r16;
	setp.ge.s32 	%p2, %r15, %r7;
	or.pred  	%p3, %p1, %p2;
	@%p3 bra 	$L__BB6_2;
	cvta.to.global.u64 	%rd4, %rd2;
	cvta.to.global.u64 	%rd5, %rd3;
	cvta.to.global.u64 	%rd6, %rd1;
	mul.lo.s32 	%r17, %r3, %r15;
	cvt.s64.s32 	%rd7, %r17;
	shl.b32 	%r18, %r1, 4;
	cvt.s64.s32 	%rd8, %r18;
	add.s64 	%rd9, %rd7, %rd8;
	add.s64 	%rd10, %rd6, %rd9;
	ld.global.u8 	%rs1, [%rd10];
	ld.global.u8 	%rs2, [%rd10+1];
	ld.global.u8 	%rs3, [%rd10+2];
	cvt.rn.f64.u16 	%fd1, %rs1;
	cvt.rn.f64.u16 	%fd2, %rs2;
	cvt.rn.f64.u16 	%fd3, %rs3;
	mul.f64 	%fd4, %fd1, 0dBFC2F1A9FBE76C8B;
	mul.f64 	%fd5, %fd2, 0d3FD29FBE76C8B439;
	sub.f64 	%fd6, %fd4, %fd5;
	fma.rn.f64 	%fd7, %fd3, 0d3FDC189374BC6A7F, %fd6;
	add.f64 	%fd8, %fd7, 0d4060000000000000;
	mul.f64 	%fd9, %fd1, 0d3FDC189374BC6A7F;
	mul.f64 	%fd10, %fd2, 0d3FD78D4FDF3B645A;
	sub.f64 	%fd11, %fd9, %fd10;
	mul.f64 	%fd12, %fd3, 0d3FB22D0E56041893;
	sub.f64 	%fd13, %fd11, %fd12;
	add.f64 	%fd14, %fd13, 0d4060000000000000;
	setp.lt.f64 	%p4, %fd8, 0d0000000000000000;
	setp.gt.f64 	%p5, %fd8, 0d406FE00000000000;
	selp.f64 	%fd15, 0d406FE00000000000, %fd8, %p5;
	selp.f64 	%fd16, 0d0000000000000000, %fd15, %p4;
	cvt.rzi.u32.f64 	%r19, %fd16;
	setp.lt.f64 	%p6, %fd14, 0d0000000000000000;
	setp.gt.f64 	%p7, %fd14, 0d406FE00000000000;
	selp.f64 	%fd17, 0d406FE00000000000, %fd14, %p7;
	selp.f64 	%fd18, 0d0000000000000000, %fd17, %p6;
	cvt.rzi.u32.f64 	%r20, %fd18;
	and.b32  	%r21, %r19, 255;
	and.b32  	%r22, %r20, 255;
	ld.global.u8 	%rs4, [%rd10+4];
	ld.global.u8 	%rs5, [%rd10+5];
	ld.global.u8 	%rs6, [%rd10+6];
	cvt.rn.f64.u16 	%fd19, %rs4;
	cvt.rn.f64.u16 	%fd20, %rs5;
	cvt.rn.f64.u16 	%fd21, %rs6;
	mul.f64 	%fd22, %fd19, 0dBFC2F1A9FBE76C8B;
	mul.f64 	%fd23, %fd20, 0d3FD29FBE76C8B439;
	sub.f64 	%fd24, %fd22, %fd23;
	fma.rn.f64 	%fd25, %fd21, 0d3FDC189374BC6A7F, %fd24;
	add.f64 	%fd26, %fd25, 0d4060000000000000;
	mul.f64 	%fd27, %fd19, 0d3FDC189374BC6A7F;
	mul.f64 	%fd28, %fd20, 0d3FD78D4FDF3B645A;
	sub.f64 	%fd29, %fd27, %fd28;
	mul.f64 	%fd30, %fd21, 0d3FB22D0E56041893;
	sub.f64 	%fd31, %fd29, %fd30;
	add.f64 	%fd32, %fd31, 0d4060000000000000;
	setp.lt.f64 	%p8, %fd26, 0d0000000000000000;
	setp.gt.f64 	%p9, %fd26, 0d406FE00000000000;
	selp.f64 	%fd33, 0d406FE00000000000, %fd26, %p9;
	selp.f64 	%fd34, 0d0000000000000000, %fd33, %p8;
	cvt.rzi.u32.f64 	%r23, %fd34;
	setp.lt.f64 	%p10, %fd32, 0d0000000000000000;
	setp.gt.f64 	%p11, %fd32, 0d406FE00000000000;
	selp.f64 	%fd35, 0d406FE00000000000, %fd32, %p11;
	selp.f64 	%fd36, 0d0000000000000000, %fd35, %p10;
	cvt.rzi.u32.f64 	%r24, %fd36;
	and.b32  	%r25, %r23, 255;
	add.s32 	%r26, %r25, %r21;
	and.b32  	%r27, %r24, 255;
	add.s32 	%r28, %r27, %r22;
	ld.global.u8 	%rs7, [%rd10+8];
	ld.global.u8 	%rs8, [%rd10+9];
	ld.global.u8 	%rs9, [%rd10+10];
	cvt.rn.f64.u16 	%fd37, %rs7;
	cvt.rn.f64.u16 	%fd38, %rs8;
	cvt.rn.f64.u16 	%fd39, %rs9;
	mul.f64 	%fd40, %fd37, 0dBFC2F1A9FBE76C8B;
	mul.f64 	%fd41, %fd38, 0d3FD29FBE76C8B439;
	sub.f64 	%fd42, %fd40, %fd41;
	fma.rn.f64 	%fd43, %fd39, 0d3FDC189374BC6A7F, %fd42;
	add.f64 	%fd44, %fd43, 0d4060000000000000;
	mul.f64 	%fd45, %fd37, 0d3FDC189374BC6A7F;
	mul.f64 	%fd46, %fd38, 0d3FD78D4FDF3B645A;
	sub.f64 	%fd47, %fd45, %fd46;
	mul.f64 	%fd48, %fd39, 0d3FB22D0E56041893;
	sub.f64 	%fd49, %fd47, %fd48;
	add.f64 	%fd50, %fd49, 0d4060000000000000;
	setp.lt.f64 	%p12, %fd44, 0d0000000000000000;
	setp.gt.f64 	%p13, %fd44, 0d406FE00000000000;
	selp.f64 	%fd51, 0d406FE00000000000, %fd44, %p13;
	selp.f64 	%fd52, 0d0000000000000000, %fd51, %p12;
	cvt.rzi.u32.f64 	%r29, %fd52;
	setp.lt.f64 	%p14, %fd50, 0d0000000000000000;
	setp.gt.f64 	%p15, %fd50, 0d406FE00000000000;
	selp.f64 	%fd53, 0d406FE00000000000, %fd50, %p15;
	selp.f64 	%fd54, 0d0000000000000000, %fd53, %p14;
	cvt.rzi.u32.f64 	%r30, %fd54;
	and.b32  	%r31, %r29, 255;
	add.s32 	%r32, %r31, %r26;
	and.b32  	%r33, %r30, 255;
	add.s32 	%r34, %r33, %r28;
	ld.global.u8 	%rs10, [%rd10+12];
	ld.global.u8 	%rs11, [%rd10+13];
	ld.global.u8 	%rs12, [%rd10+14];
	cvt.rn.f64.u16 	%fd55, %rs10;
	cvt.rn.f64.u16 	%fd56, %rs11;
	cvt.rn.f64.u16 	%fd57, %rs12;
	mul.f64 	%fd58, %fd55, 0dBFC2F1A9FBE76C8B;
	mul.f64 	%fd59, %fd56, 0d3FD29FBE76C8B439;
	sub.f64 	%fd60, %fd58, %fd59;
	fma.rn.f64 	%fd61, %fd57, 0d3FDC189374BC6A7F, %fd60;
	add.f64 	%fd62, %fd61, 0d4060000000000000;
	mul.f64 	%fd63, %fd55, 0d3FDC189374BC6A7F;
	mul.f64 	%fd64, %fd56, 0d3FD78D4FDF3B645A;
	sub.f64 	%fd65, %fd63, %fd64;
	mul.f64 	%fd66, %fd57, 0d3FB22D0E56041893;
	sub.f64 	%fd67, %fd65, %fd66;
	add.f64 	%fd68, %fd67, 0d4060000000000000;
	setp.lt.f64 	%p16, %fd62, 0d0000000000000000;
	setp.gt.f64 	%p17, %fd62, 0d406FE00000000000;
	selp.f64 	%fd69, 0d406FE00000000000, %fd62, %p17;
	selp.f64 	%fd70, 0d0000000000000000, %fd69, %p16;
	cvt.rzi.u32.f64 	%r35, %fd70;
	setp.lt.f64 	%p18, %fd68, 0d0000000000000000;
	setp.gt.f64 	%p19, %fd68, 0d406FE00000000000;
	selp.f64 	%fd71, 0d406FE00000000000, %fd68, %p19;
	selp.f64 	%fd72, 0d0000000000000000, %fd71, %p18;
	cvt.rzi.u32.f64 	%r36, %fd72;
	and.b32  	%r37, %r35, 255;
	add.s32 	%r38, %r37, %r32;
	and.b32  	%r39, %r36, 255;
	add.s32 	%r40, %r39, %r34;
	mul.lo.s32 	%r41, %r4, %r15;
	cvt.s64.s32 	%rd11, %r41;
	mul.lo.s32 	%r42, %r5, %r15;
	cvt.s64.s32 	%rd12, %r42;
	shr.u32 	%r43, %r38, 2;
	cvt.s64.s32 	%rd13, %r1;
	add.s64 	%rd14, %rd11, %rd13;
	add.s64 	%rd15, %rd4, %rd14;
	st.global.u8 	[%rd15], %r43;
	shr.u32 	%r44, %r40, 2;
	add.s64 	%rd16, %rd12, %rd13;
	add.s64 	%rd17, %rd5, %rd16;
	st.global.u8 	[%rd17], %r44;
$L__BB6_2:
	ret;

}
	// .globl	_Z31bgr_to_ycbcr411_cbcr_ac4_kernelPKhiPhiS1_iii
.visible .entry _Z31bgr_to_ycbcr411_cbcr_ac4_kernelPKhiPhiS1_iii(
	.param .u64 .ptr .align 1 _Z31bgr_to_ycbcr411_cbcr_ac4_kernelPKhiPhiS1_iii_param_0,
	.param .u32 _Z31bgr_to_ycbcr411_cbcr_ac4_kernelPKhiPhiS1_iii_param_1,
	.param .u64 .ptr .align 1 _Z31bgr_to_ycbcr411_cbcr_ac4_kernelPKhiPhiS1_iii_param_2,
	.param .u32 _Z31bgr_to_ycbcr411_cbcr_ac4_kernelPKhiPhiS1_iii_param_3,
	.param .u64 .ptr .align 1 _Z31bgr_to_ycbcr411_cbcr_ac4_kernelPKhiPhiS1_iii_param_4,
	.param .u32 _Z31bgr_to_ycbcr411_cbcr_ac4_kernelPKhiPhiS1_iii_param_5,
	.param .u32 _Z31bgr_to_ycbcr411_cbcr_ac4_kernelPKhiPhiS1_iii_param_6,
	.param .u32 _Z31bgr_to_ycbcr411_cbcr_ac4_kernelPKhiPhiS1_iii_param_7
)
{
	.reg .pred 	%p<20>;
	.reg .b16 	%rs<13>;
	.reg .b32 	%r<45>;
	.reg .b64 	%rd<18>;
	.reg .b64 	%fd<73>;

	ld.param.u64 	%rd1, [_Z31bgr_to_ycbcr411_cbcr_ac4_kernelPKhiPhiS1_iii_param_0];
	ld.param.u32 	%r3, [_Z31bgr_to_ycbcr411_cbcr_ac4_kernelPKhiPhiS1_iii_param_1];
	ld.param.u64 	%rd2, [_Z31bgr_to_ycbcr411_cbcr_ac4_kernelPKhiPhiS1_iii_param_2];
	ld.param.u32 	%r4, [_Z31bgr_to_ycbcr411_cbcr_ac4_kernelPKhiPhiS1_iii_param_3];
	ld.param.u64 	%rd3, [_Z31bgr_to_ycbcr411_cbcr_ac4_kernelPKhiPhiS1_iii_param_4];
	ld.param.u32 	%r5, [_Z31bgr_to_ycbcr411_cbcr_ac4_kernelPKhiPhiS1_iii_param_5];
	ld.param.u32 	%r6, [_Z31bgr_to_ycbcr411_cbcr_ac4_kernelPKhiPhiS1_iii_param_6];
	ld.param.u32 	%r7, [_Z31bgr_to_ycbcr411_cbcr_ac4_kernelPKhiPhiS1_iii_param_7];
	mov.u32 	%r9, %ctaid.x;
	mov.u32 	%r10, %ntid.x;
	mov.u32 	%r11, %tid.x;
	mad.lo.s32 	%r1, %r9, %r10, %r11;
	mov.u32 	%r12, %ctaid.y;
	mov.u32 	%r13, %ntid.y;
	mov.u32 	%r14, %tid.y;
	mad.lo.s32 	%r15, %r12, %r13, %r14;
	shr.s32 	%r16, %r6, 2;
	setp.ge.s32 	%p1, %r1, %r16;
	setp.ge.s32 	%p2, %r15, %r7;
	or.pred  	%p3, %p1, %p2;
	@%p3 bra 	$L__BB7_2;
	cvta.to.global.u64 	%rd4, %rd2;
	cvta.to.global.u64 	%rd5, %rd3;
	cvta.to.global.u64 	%rd6, %rd1;
	mul.lo.s32 	%r17, %r3, %r15;
	cvt.s64.s32 	%rd7, %r17;
	shl.b32 	%r18, %r1, 4;
	cvt.s64.s32 	%rd8, %r18;
	add.s64 	%rd9, %rd7, %rd8;
	add.s64 	%rd10, %rd6, %rd9;
	ld.global.u8 	%rs1, [%rd10];
	ld.global.u8 	%rs2, [%rd10+1];
	ld.global.u8 	%rs3, [%rd10+2];
	cvt.rn.f64.u16 	%fd1, %rs3;
	cvt.rn.f64.u16 	%fd2, %rs2;
	cvt.rn.f64.u16 	%fd3, %rs1;
	mul.f64 	%fd4, %fd1, 0dBFC2F1A9FBE76C8B;
	mul.f64 	%fd5, %fd2, 0d3FD29FBE76C8B439;
	sub.f64 	%fd6, %fd4, %fd5;
	fma.rn.f64 	%fd7, %fd3, 0d3FDC189374BC6A7F, %fd6;
	add.f64 	%fd8, %fd7, 0d4060000000000000;
	mul.f64 	%fd9, %fd1, 0d3FDC189374BC6A7F;
	mul.f64 	%fd10, %fd2, 0d3FD78D4FDF3B645A;
	sub.f64 	%fd11, %fd9, %fd10;
	mul.f64 	%fd12, %fd3, 0d3FB22D0E56041893;
	sub.f64 	%fd13, %fd11, %fd12;
	add.f64 	%fd14, %fd13, 0d4060000000000000;
	setp.lt.f64 	%p4, %fd8, 0d0000000000000000;
	setp.gt.f64 	%p5, %fd8, 0d406FE00000000000;
	selp.f64 	%fd15, 0d406FE00000000000, %fd8, %p5;
	selp.f64 	%fd16, 0d0000000000000000, %fd15, %p4;
	cvt.rzi.u32.f64 	%r19, %fd16;
	setp.lt.f64 	%p6, %fd14, 0d0000000000000000;
	setp.gt.f64 	%p7, %fd14, 0d406FE00000000000;
	selp.f64 	%fd17, 0d406FE00000000000, %fd14, %p7;
	selp.f64 	%fd18, 0d0000000000000000, %fd17, %p6;
	cvt.rzi.u32.f64 	%r20, %fd18;
	and.b32  	%r21, %r19, 255;
	and.b32  	%r22, %r20, 255;
	ld.global.u8 	%rs4, [%rd10+4];
	ld.global.u8 	%rs5, [%rd10+5];
	ld.global.u8 	%rs6, [%rd10+6];
	cvt.rn.f64.u16 	%fd19, %rs6;
	cvt.rn.f64.u16 	%fd20, %rs5;
	cvt.rn.f64.u16 	%fd21, %rs4;
	mul.f64 	%fd22, %fd19, 0dBFC2F1A9FBE76C8B;
	mul.f64 	%fd23, %fd20, 0d3FD29FBE76C8B439;
	sub.f64 	%fd24, %fd22, %fd23;
	fma.rn.f64 	%fd25, %fd21, 0d3FDC189374BC6A7F, %fd24;
	add.f64 	%fd26, %fd25, 0d4060000000000000;
	mul.f64 	%fd27, %fd19, 0d3FDC189374BC6A7F;
	mul.f64 	%fd28, %fd20, 0d3FD78D4FDF3B645A;
	sub.f64 	%fd29, %fd27, %fd28;
	mul.f64 	%fd30, %fd21, 0d3FB22D0E56041893;
	sub.f64 	%fd31, %fd29, %fd30;
	add.f64 	%fd32, %fd31, 0d4060000000000000;
	setp.lt.f64 	%p8, %fd26, 0d0000000000000000;
	setp.gt.f64 	%p9, %fd26, 0d406FE00000000000;
	selp.f64 	%fd33, 0d406FE00000000000, %fd26, %p9;
	selp.f64 	%fd34, 0d0000000000000000, %fd33, %p8;
	cvt.rzi.u32.f64 	%r23, %fd34;
	setp.lt.f64 	%p10, %fd32, 0d0000000000000000;
	setp.gt.f64 	%p11, %fd32, 0d406FE00000000000;
	selp.f64 	%fd35, 0d406FE00000000000, %fd32, %p11;
	selp.f64 	%fd36, 0d0000000000000000, %fd35, %p10;
	cvt.rzi.u32.f64 	%r24, %fd36;
	and.b32  	%r25, %r23, 255;
	add.s32 	%r26, %r25, %r21;
	and.b32  	%r27, %r24, 255;
	add.s32 	%r28, %r27, %r22;
	ld.global.u8 	%rs7, [%rd10+8];
	ld.global.u8 	%rs8, [%rd10+9];
	ld.global.u8 	%rs9, [%rd10+10];
	cvt.rn.f64.u16 	%fd37, %rs9;
	cvt.rn.f64.u16 	%fd38, %rs8;
	cvt.rn.f64.u16 	%fd39, %rs7;
	mul.f64 	%fd40, %fd37, 0dBFC2F1A9FBE76C8B;
	mul.f64 	%fd41, %fd38, 0d3FD29FBE76C8B439;
	sub.f64 	%fd42, %fd40, %fd41;
	fma.rn.f64 	%fd43, %fd39, 0d3FDC189374BC6A7F, %fd42;
	add.f64 	%fd44, %fd43, 0d4060000000000000;
	mul.f64 	%fd45, %fd37, 0d3FDC189374BC6A7F;
	mul.f64 	%fd46, %fd38, 0d3FD78D4FDF3B645A;
	sub.f64 	%fd47, %fd45, %fd46;
	mul.f64 	%fd48, %fd39, 0d3FB22D0E56041893;
	sub.f64 	%fd49, %fd47, %fd48;
	add.f64 	%fd50, %fd49, 0d4060000000000000;
	setp.lt.f64 	%p12, %fd44, 0d0000000000000000;
	setp.gt.f64 	%p13, %fd44, 0d406FE00000000000;
	selp.f64 	%fd51, 0d406FE00000000000, %fd44, %p13;
	selp.f64 	%fd52, 0d0000000000000000, %fd51, %p12;
	cvt.rzi.u32.f64 	%r29, %fd52;
	setp.lt.f64 	%p14, %fd50, 0d0000000000000000;
	setp.gt.f64 	%p15, %fd50, 0d406FE00000000000;
	selp.f64 	%fd53, 0d406FE00000000000, %fd50, %p15;
	selp.f64 	%fd54, 0d0000000000000000, %fd53, %p14;
	cvt.rzi.u32.f64 	%r30, %fd54;
	and.b32  	%r31, %r29, 255;
	add.s32 	%r32, %r31, %r26;
	and.b32  	%r33, %r30, 255;
	add.s32 	%r34, %r33, %r28;
	ld.global.u8 	%rs10, [%rd10+12];
	ld.global.u8 	%rs11, [%rd10+13];
	ld.global.u8 	%rs12, [%rd10+14];
	cvt.rn.f64.u16 	%fd55, %rs12;
	cvt.rn.f64.u16 	%fd56, %rs11;
	cvt.rn.f64.u16 	%fd57, %rs10;
	mul.f64 	%fd58, %fd55, 0dBFC2F1A9FBE76C8B;
	mul.f64 	%fd59, %fd56, 0d3FD29FBE76C8B439;
	sub.f64 	%fd60, %fd58, %fd59;
	fma.rn.f64 	%fd61, %fd57, 0d3FDC189374BC6A7F, %fd60;
	add.f64 	%fd62, %fd61, 0d4060000000000000;
	mul.f64 	%fd63, %fd55, 0d3FDC189374BC6A7F;
	mul.f64 	%fd64, %fd56, 0d3FD78D4FDF3B645A;
	sub.f64 	%fd65, %fd63, %fd64;
	mul.f64 	%fd66, %fd57, 0d3FB22D0E56041893;
	sub.f64 	%fd67, %fd65, %fd66;
	add.f64 	%fd68, %fd67, 0d4060000000000000;
	setp.lt.f64 	%p16, %fd62, 0d0000000000000000;
	setp.gt.f64 	%p17, %fd62, 0d406FE00000000000;
	selp.f64 	%fd69, 0d406FE00000000000, %fd62, %p17;
	selp.f64 	%fd70, 0d0000000000000000, %fd69, %p16;
	cvt.rzi.u32.f64 	%r35, %fd70;
	setp.lt.f64 	%p18, %fd68, 0d0000000000000000;
	setp.gt.f64 	%p19, %fd68, 0d406FE00000000000;
	selp.f64 	%fd71, 0d406FE00000000000, %fd68, %p19;
	selp.f64 	%fd72, 0d0000000000000000, %fd71, %p18;
	cvt.rzi.u32.f64 	%r36, %fd72;
	and.b32  	%r37, %r35, 255;
	add.s32 	%r38, %r37, %r32;
	and.b32  	%r39, %r36, 255;
	add.s32 	%r40, %r39, %r34;
	mul.lo.s32 	%r41, %r4, %r15;
	cvt.s64.s32 	%rd11, %r41;
	mul.lo.s32 	%r42, %r5, %r15;
	cvt.s64.s32 	%rd12, %r42;
	shr.u32 	%r43, %r38, 2;
	cvt.s64.s32 	%rd13, %r1;
	add.s64 	%rd14, %rd11, %rd13;
	add.s64 	%rd15, %rd4, %rd14;
	st.global.u8 	[%rd15], %r43;
	shr.u32 	%r44, %r40, 2;
	add.s64 	%rd16, %rd12, %rd13;
	add.s64 	%rd17, %rd5, %rd16;
	st.global.u8 	[%rd17], %r44;
$L__BB7_2:
	ret;

}
	// .globl	_Z27rgb_to_ycbcr411_y_p3_kernelPKhS0_S0_iPhiii
.visible .entry _Z27rgb_to_ycbcr411_y_p3_kernelPKhS0_S0_iPhiii(
	.param .u64 .ptr .align 1 _Z27rgb_to_ycbcr411_y_p3_kernelPKhS0_S0_iPhiii_param_0,
	.param .u64 .ptr .align 1 _Z27rgb_to_ycbcr411_y_p3_kernelPKhS0_S0_iPhiii_param_1,
	.param .u64 .ptr .align 1 _Z27rgb_to_ycbcr411_y_p3_kernelPKhS0_S0_iPhiii_param_2,
	.param .u32 _Z27rgb_to_ycbcr411_y_p3_kernelPKhS0_S0_iPhiii_param_3,
	.param .u64 .ptr .align 1 _Z27rgb_to_ycbcr411_y_p3_kernelPKhS0_S0_iPhiii_param_4,
	.param .u32 _Z27rgb_to_ycbcr411_y_p3_kernelPKhS0_S0_iPhiii_param_5,
	.param .u32 _Z27rgb_to_ycbcr411_y_p3_kernelPKhS0_S0_iPhiii_param_6,
	.param .u32 _Z27rgb_to_ycbcr411_y_p3_kernelPKhS0_S0_iPhiii_param_7
)
{
	.reg .pred 	%p<5>;
	.reg .b16 	%rs<4>;
	.reg .b32 	%r<18>;
	.reg .b64 	%rd<18>;
	.reg .b64 	%fd<9>;

	ld.param.u64 	%rd1, [_Z27rgb_to_ycbcr411_y_p3_kernelPKhS0_S0_iPhiii_param_0];
	ld.param.u64 	%rd2, [_Z27rgb_to_ycbcr411_y_p3_kernelPKhS0_S0_iPhiii_param_1];
	ld.param.u64 	%rd3, [_Z27rgb_to_ycbcr411_y_p3_kernelPKhS0_S0_iPhiii_param_2];
	ld.param.u32 	%r3, [_Z27rgb_to_ycbcr411_y_p3_kernelPKhS0_S0_iPhiii_param_3];
	ld.param.u64 	%rd4, [_Z27rgb_to_ycbcr411_y_p3_kernelPKhS0_S0_iPhiii_param_4];
	ld.param.u32 	%r4, [_Z27rgb_to_ycbcr411_y_p3_kernelPKhS0_S0_iPhiii_param_5];
	ld.param.u32 	%r5, [_Z27rgb_to_ycbcr411_y_p3_kernelPKhS0_S0_iPhiii_param_6];
	ld.param.u32 	%r6, [_Z27rgb_to_ycbcr411_y_p3_kernelPKhS0_S0_iPhiii_param_7];
	mov.u32 	%r8, %ctaid.x;
	mov.u32 	%r9, %ntid.x;
	mov.u32 	%r10, %tid.x;
	mad.lo.s32 	%r1, %r8, %r9, %r10;
	mov.u32 	%r11, %ctaid.y;
	mov.u32 	%r12, %ntid.y;
	mov.u32 	%r13, %tid.y;
	mad.lo.s32 	%r14, %r11, %r12, %r13;
	setp.ge.s32 	%p1, %r1, %r5;
	setp.ge.s32 	%p2, %r14, %r6;
	or.pred  	%p3, %p1, %p2;
	@%p3 bra 	$L__BB8_2;
	cvta.to.global.u64 	%rd5, %rd1;
	cvta.to.global.u64 	%rd6, %rd2;
	cvta.to.global.u64 	%rd7, %rd3;
	cvta.to.global.u64 	%rd8, %rd4;
	mul.lo.s32 	%r15, %r3, %r14;
	cvt.s64.s32 	%rd9, %r15;
	cvt.s64.s32 	%rd10, %r1;
	add.s64 	%rd11, %rd9, %rd10;
	add.s64 	%rd12, %rd5, %rd11;
	ld.global.u8 	%rs1, [%rd12];
	add.s64 	%rd13, %rd6, %rd11;
	ld.global.u8 	%rs2, [%rd13];
	add.s64 	%rd14, %rd7, %rd11;
	ld.global.u8 	%rs3, [%rd14];
	cvt.rn.f64.u16 	%fd1, %rs1;
	cvt.rn.f64.u16 	%fd2, %rs2;
	cvt.rn.f64.u16 	%fd3, %rs3;
	mul.f64 	%fd4, %fd2, 0d3FE020C49BA5E354;
	fma.rn.f64 	%fd5, %fd1, 0d3FD072B020C49BA6, %fd4;
	fma.rn.f64 	%fd6, %fd3, 0d3FB916872B020C4A, %fd5;
	add.f64 	%fd7, %fd6, 0d4030000000000000;
	setp.gt.f64 	%p4, %fd7, 0d406FE00000000000;
	selp.f64 	%fd8, 0d406FE00000000000, %fd7, %p4;
	cvt.rzi.u32.f64 	%r16, %fd8;
	mul.lo.s32 	%r17, %r4, %r14;
	cvt.s64.s32 	%rd15, %r17;
	add.s64 	%rd16, %rd15, %rd10;
	add.s64 	%rd17, %rd8, %rd16;
	st.global.u8 	[%rd17], %r16;
$L__BB8_2:
	ret;

}
	// .globl	_Z27bgr_to_ycbcr411_y_p3_kernelPKhS0_S0_iPhiii
.visible .entry _Z27bgr_to_ycbcr411_y_p3_kernelPKhS0_S0_iPhiii(
	.param .u64 .ptr .align 1 _Z27bgr_to_ycbcr411_y_p3_kernelPKhS0_S0_iPhiii_param_0,
	.param .u64 .ptr .align 1 _Z27bgr_to_ycbcr411_y_p3_kernelPKhS0_S0_iPhiii_param_1,
	.param .u64 .ptr .align 1 _Z27bgr_to_ycbcr411_y_p3_kernelPKhS0_S0_iPhiii_param_2,
	.param .u32 _Z27bgr_to_ycbcr411_y_p3_kernelPKhS0_S0_iPhiii_param_3,
	.param .u64 .ptr .align 1 _Z27bgr_to_ycbcr411_y_p3_kernelPKhS0_S0_iPhiii_param_4,
	.param .u32 _Z27bgr_to_ycbcr411_y_p3_kernelPKhS0_S0_iPhiii_param_5,
	.param .u32 _Z27bgr_to_ycbcr411_y_p3_kernelPKhS0_S0_iPhiii_param_6,
	.param .u32 _Z27bgr_to_ycbcr411_y_p3_kernelPKhS0_S0_iPhiii_param_7
)
{
	.reg .pred 	%p<5>;
	.reg .b16 	%rs<4>;
	.reg .b32 	%r<18>;
	.reg .b64 	%rd<18>;
	.reg .b64 	%fd<9>;

	ld.param.u64 	%rd1, [_Z27bgr_to_ycbcr411_y_p3_kernelPKhS0_S0_iPhiii_param_0];
	ld.param.u64 	%rd2, [_Z27bgr_to_ycbcr411_y_p3_kernelPKhS0_S0_iPhiii_param_1];
	ld.param.u64 	%rd3, [_Z27bgr_to_ycbcr411_y_p3_kernelPKhS0_S0_iPhiii_param_2];
	ld.param.u32 	%r3, [_Z27bgr_to_ycbcr411_y_p3_kernelPKhS0_S0_iPhiii_param_3];
	ld.param.u64 	%rd4, [_Z27bgr_to_ycbcr411_y_p3_kernelPKhS0_S0_iPhiii_param_4];
	ld.param.u32 	%r4, [_Z27bgr_to_ycbcr411_y_p3_kernelPKhS0_S0_iPhiii_param_5];
	ld.param.u32 	%r5, [_Z27bgr_to_ycbcr411_y_p3_kernelPKhS0_S0_iPhiii_param_6];
	ld.param.u32 	%r6, [_Z27bgr_to_ycbcr411_y_p3_kernelPKhS0_S0_iPhiii_param_7];
	mov.u32 	%r8, %ctaid.x;
	mov.u32 	%r9, %ntid.x;
	mov.u32 	%r10, %tid.x;
	mad.lo.s32 	%r1, %r8, %r9, %r10;
	mov.u32 	%r11, %ctaid.y;
	mov.u32 	%r12, %ntid.y;
	mov.u32 	%r13, %tid.y;
	mad.lo.s32 	%r14, %r11, %r12, %r13;
	setp.ge.s32 	%p1, %r1, %r5;
	setp.ge.s32 	%p2, %r14, %r6;
	or.pred  	%p3, %p1, %p2;
	@%p3 bra 	$L__BB9_2;
	cvta.to.global.u64 	%rd5, %rd3;
	cvta.to.global.u64 	%rd6, %rd2;
	cvta.to.global.u64 	%rd7, %rd1;
	cvta.to.global.u64 	%rd8, %rd4;
	mul.lo.s32 	%r15, %r3, %r14;
	cvt.s64.s32 	%rd9, %r15;
	cvt.s64.s32 	%rd10, %r1;
	add.s64 	%rd11, %rd9, %rd10;
	add.s64 	%rd12, %rd5, %rd11;
	ld.global.u8 	%rs1, [%rd12];
	add.s64 	%rd13, %rd6, %rd11;
	ld.global.u8 	%rs2, [%rd13];
	add.s64 	%rd14, %rd7, %rd11;
	ld.global.u8 	%rs3, [%rd14];
	cvt.rn.f64.u16 	%fd1, %rs1;
	cvt.rn.f64.u16 	%fd2, %rs2;
	cvt.rn.f64.u16 	%fd3, %rs3;
	mul.f64 	%fd4, %fd2, 0d3FE020C49BA5E354;
	fma.rn.f64 	%fd5, %fd1, 0d3FD072B020C49BA6, %fd4;
	fma.rn.f64 	%fd6, %fd3, 0d3FB916872B020C4A, %fd5;
	add.f64 	%fd7, %fd6, 0d4030000000000000;
	setp.gt.f64 	%p4, %fd7, 0d406FE00000000000;
	selp.f64 	%fd8, 0d406FE00000000000, %fd7, %p4;
	cvt.rzi.u32.f64 	%r16, %fd8;
	mul.lo.s32 	%r17, %r4, %r14;
	cvt.s64.s32 	%rd15, %r17;
	add.s64 	%rd16, %rd15, %rd10;
	add.s64 	%rd17, %rd8, %rd16;
	st.global.u8 	[%rd17], %r16;
$L__BB9_2:
	ret;

}
	// .globl	_Z30rgb_to_ycbcr411_cbcr_p3_kernelPKhS0_S0_iPhiS1_iii
.visible .entry _Z30rgb_to_ycbcr411_cbcr_p3_kernelPKhS0_S0_iPhiS1_iii(
	.param .u64 .ptr .align 1 _Z30rgb_to_ycbcr411_cbcr_p3_kernelPKhS0_S0_iPhiS1_iii_param_0,
	.param .u64 .ptr .align 1 _Z30rgb_to_ycbcr411_cbcr_p3_kernelPKhS0_S0_iPhiS1_iii_param_1,
	.param .u64 .ptr .align 1 _Z30rgb_to_ycbcr411_cbcr_p3_kernelPKhS0_S0_iPhiS1_iii_param_2,
	.param .u32 _Z30rgb_to_ycbcr411_cbcr_p3_kernelPKhS0_S0_iPhiS1_iii_param_3,
	.param .u64 .ptr .align 1 _Z30rgb_to_ycbcr411_cbcr_p3_kernelPKhS0_S0_iPhiS1_iii_param_4,
	.param .u32 _Z30rgb_to_ycbcr411_cbcr_p3_kernelPKhS0_S0_iPhiS1_iii_param_5,
	.param .u64 .ptr .align 1 _Z30rgb_to_ycbcr411_cbcr_p3_kernelPKhS0_S0_iPhiS1_iii_param_6,
	.param .u32 _Z30rgb_to_ycbcr411_cbcr_p3_kernelPKhS0_S0_iPhiS1_iii_param_7,
	.param .u32 _Z30rgb_to_ycbcr411_cbcr_p3_kernelPKhS0_S0_iPhiS1_iii_param_8,
	.param .u32 _Z30rgb_to_ycbcr411_cbcr_p3_kernelPKhS0_S0_iPhiS1_iii_param_9
)
{
	.reg .pred 	%p<20>;
	.reg .b16 	%rs<13>;
	.reg .b32 	%r<45>;
	.reg .b64 	%rd<28>;
	.reg .b64 	%fd<73>;

	ld.param.u32 	%r3, [_Z30rgb_to_ycbcr411_cbcr_p3_kernelPKhS0_S0_iPhiS1_iii_param_3];
	ld.param.u64 	%rd4, [_Z30rgb_to_ycbcr411_cbcr_p3_kernelPKhS0_S0_iPhiS1_iii_param_4];
	ld.param.u32 	%r4, [_Z30rgb_to_ycbcr411_cbcr_p3_kernelPKhS0_S0_iPhiS1_iii_param_5];
	ld.param.u32 	%r5, [_Z30rgb_to_ycbcr411_cbcr_p3_kernelPKhS0_S0_iPhiS1_iii_param_7];
	ld.param.u32 	%r6, [_Z30rgb_to_ycbcr411_cbcr_p3_kernelPKhS0_S0_iPhiS1_iii_param_8];
	ld.param.u32 	%r7, [_Z30rgb_to_ycbcr411_cbcr_p3_kernelPKhS0_S0_iPhiS1_iii_param_9];
	mov.u32 	%r9, %ctaid.x;
	mov.u32 	%r10, %ntid.x;
	mov.u32 	%r11, %tid.x;
	mad.lo.s32 	%r1, %r9, %r10, %r11;
	mov.u32 	%r12, %ctaid.y;
	mov.u32 	%r13, %ntid.y;
	mov.u32 	%r14, %tid.y;
	mad.lo.s32 	%r15, %r12, %r13, %r14;
	shr.s32 	%r16, %r6, 2;
	setp.ge.s32 	%p1, %r1, %r16;
	setp.ge.s32 	%p2, %r15, %r7;
	or.pred  	%p3, %p1, %p2;
	@%p3 bra 	$L__BB10_2;
	ld.param.u64 	%rd27, [_Z30rgb_to_ycbcr411_cbcr_p3_kernelPKhS0_S0_iPhiS1_iii_param_6];
	ld.param.u64 	%rd26, [_Z30rgb_to_ycbcr411_cbcr_p3_kernelPKhS0_S0_iPhiS1_iii_param_2];
	ld.param.u64 	%rd25, [_Z30rgb_to_ycbcr411_cbcr_p3_kernelPKhS0_S0_iPhiS1_iii_param_1];
	ld.param.u64 	%rd24, [_Z30rgb_to_ycbcr411_cbcr_p3_kernelPKhS0_S0_iPhiS1_iii_param_0];
	cvta.to.global.u64 	%rd6, %rd4;
	cvta.to.global.u64 	%rd7, %rd27;
	cvta.to.global.u64 	%rd8, %rd24;
	cvta.to.global.u64 	%rd9, %rd25;
	cvta.to.global.u64 	%rd10, %rd26;
	mul.lo.s32 	%r17, %r3, %r15;
	cvt.s64.s32 	%rd11, %r17;
	shl.b32 	%r18, %r1, 2;
	cvt.s64.s32 	%rd12, %r18;
	add.s64 	%rd13, %rd12, %rd11;
	add.s64 	%rd14, %rd8, %rd13;
	ld.global.u8 	%rs1, [%rd14];
	add.s64 	%rd15, %rd9, %rd13;
	ld.global.u8 	%rs2, [%rd15];
	add.s64 	%rd16, %rd10, %rd13;
	ld.global.u8 	%rs3, [%rd16];
	cvt.rn.f64.u16 	%fd1, %rs1;
	cvt.rn.f64.u16 	%fd2, %rs2;
	cvt.rn.f64.u16 	%fd3, %rs3;
	mul.f64 	%fd4, %fd1, 0dBFC2F1A9FBE76C8B;
	mul.f64 	%fd5, %fd2, 0d3FD29FBE76C8B439;
	sub.f64 	%fd6, %fd4, %fd5;
	fma.rn.f64 	%fd7, %fd3, 0d3FDC189374BC6A7F, %fd6;
	add.f64 	%fd8, %fd7, 0d4060000000000000;
	mul.f64 	%fd9, %fd1, 0d3FDC189374BC6A7F;
	mul.f64 	%fd10, %fd2, 0d3FD78D4FDF3B645A;
	sub.f64 	%fd11, %fd9, %fd10;
	mul.f64 	%fd12, %fd3, 0d3FB22D0E56041893;
	sub.f64 	%fd13, %fd11, %fd12;
	add.f64 	%fd14, %fd13, 0d4060000000000000;
	setp.lt.f64 	%p4, %fd8, 0d0000000000000000;
	setp.gt.f64 	%p5, %fd8, 0d406FE00000000000;
	selp.f64 	%fd15, 0d406FE00000000000, %fd8, %p5;
	selp.f64 	%fd16, 0d0000000000000000, %fd15, %p4;
	cvt.rzi.u32.f64 	%r19, %fd16;
	setp.lt.f64 	%p6, %fd14, 0d0000000000000000;
	setp.gt.f64 	%p7, %fd14, 0d406FE00000000000;
	selp.f64 	%fd17, 0d406FE00000000000, %fd14, %p7;
	selp.f64 	%fd18, 0d0000000000000000, %fd17, %p6;
	cvt.rzi.u32.f64 	%r20, %fd18;
	and.b32  	%r21, %r19, 255;
	and.b32  	%r22, %r20, 255;
	ld.global.u8 	%rs4, [%rd14+1];
	ld.global.u8 	%rs5, [%rd15+1];
	ld.global.u8 	%rs6, [%rd16+1];
	cvt.rn.f64.u16 	%fd19, %rs4;
	cvt.rn.f64.u16 	%fd20, %rs5;
	cvt.rn.f64.u16 	%fd21, %rs6;
	mul.f64 	%fd22, %fd19, 0dBFC2F1A9FBE76C8B;
	mul.f64 	%fd23, %fd20, 0d3FD29FBE76C8B439;
	sub.f64 	%fd24, %fd22, %fd23;
	fma.rn.f64 	%fd25, %fd21, 0d3FDC189374BC6A7F, %fd24;
	add.f64 	%fd26, %fd25, 0d4060000000000000;
	mul.f64 	%fd27, %fd19, 0d3FDC189374BC6A7F;
	mul.f64 	%fd28, %fd20, 0d3FD78D4FDF3B645A;
	sub.f64 	%fd29, %fd27, %fd28;
	mul.f64 	%fd30, %fd21, 0d3FB22D0E56041893;
	sub.f64 	%fd31, %fd29, %fd30;
	add.f64 	%fd32, %fd31, 0d4060000000000000;
	setp.lt.f64 	%p8, %fd26, 0d0000000000000000;
	setp.gt.f64 	%p9, %fd26, 0d406FE00000000000;
	selp.f64 	%fd33, 0d406FE00000000000, %fd26, %p9;
	selp.f64 	%fd34, 0d0000000000000000, %fd33, %p8;
	cvt.rzi.u32.f64 	%r23, %fd34;
	setp.lt.f64 	%p10, %fd32, 0d0000000000000000;
	setp.gt.f64 	%p11, %fd32, 0d406FE00000000000;
	selp.f64 	%fd35, 0d406FE00000000000, %fd32, %p11;
	selp.f64 	%fd36, 0d0000000000000000, %fd35, %p10;
	cvt.rzi.u32.f64 	%r24, %fd36;
	and.b32  	%r25, %r23, 255;
	add.s32 	%r26, %r25, %r21;
	and.b32  	%r27, %r24, 255;
	add.s32 	%r28, %r27, %r22;
	ld.global.u8 	%rs7, [%rd14+2];
	ld.global.u8 	%rs8, [%rd15+2];
	ld.global.u8 	%rs9, [%rd16+2];
	cvt.rn.f64.u16 	%fd37, %rs7;
	cvt.rn.f64.u16 	%fd38, %rs8;
	cvt.rn.f64.u16 	%fd39, %rs9;
	mul.f64 	%fd40, %fd37, 0dBFC2F1A9FBE76C8B;
	mul.f64 	%fd41, %fd38, 0d3FD29FBE76C8B439;
	sub.f64 	%fd42, %fd40, %fd41;
	fma.rn.f64 	%fd43, %fd39, 0d3FDC189374BC6A7F, %fd42;
	add.f64 	%fd44, %fd43, 0d4060000000000000;
	mul.f64 	%fd45, %fd37, 0d3FDC189374BC6A7F;
	mul.f64 	%fd46, %fd38, 0d3FD78D4FDF3B645A;
	sub.f64 	%fd47, %fd45, %fd46;
	mul.f64 	%fd48, %fd39, 0d3FB22D0E56041893;
	sub.f64 	%fd49, %fd47, %fd48;
	add.f64 	%fd50, %fd49, 0d4060000000000000;
	setp.lt.f64 	%p12, %fd44, 0d0000000000000000;
	setp.gt.f64 	%p13, %fd44, 0d406FE00000000000;
	selp.f64 	%fd51, 0d406FE00000000000, %fd44, %p13;
	selp.f64 	%fd52, 0d0000000000000000, %fd51, %p12;
	cvt.rzi.u32.f64 	%r29, %fd52;
	setp.lt.f64 	%p14, %fd50, 0d0000000000000000;
	setp.gt.f64 	%p15, %fd50, 0d406FE00000000000;
	selp.f64 	%fd53, 0d406FE00000000000, %fd50, %p15;
	selp.f64 	%fd54, 0d0000000000000000, %fd53, %p14;
	cvt.rzi.u32.f64 	%r30, %fd54;
	and.b32  	%r31, %r29, 255;
	add.s32 	%r32, %r31, %r26;
	and.b32  	%r33, %r30, 255;
	add.s32 	%r34, %r33, %r28;
	ld.global.u8 	%rs10, [%rd14+3];
	ld.global.u8 	%rs11, [%rd15+3];
	ld.global.u8 	%rs12, [%rd16+3];
	cvt.rn.f64.u16 	%fd55, %rs10;
	cvt.rn.f64.u16 	%fd56, %rs11;
	cvt.rn.f64.u16 	%fd57, %rs12;
	mul.f64 	%fd58, %fd55, 0dBFC2F1A9FBE76C8B;
	mul.f64 	%fd59, %fd56, 0d3FD29FBE76C8B439;
	sub.f64 	%fd60, %fd58, %fd59;
	fma.rn.f64 	%fd61, %fd57, 0d3FDC189374BC6A7F, %fd60;
	add.f64 	%fd62, %fd61, 0d4060000000000000;
	mul.f64 	%fd63, %fd55, 0d3FDC189374BC6A7F;
	mul.f64 	%fd64, %fd56, 0d3FD78D4FDF3B645A;
	sub.f64 	%fd65, %fd63, %fd64;
	mul.f64 	%fd66, %fd57, 0d3FB22D0E56041893;
	sub.f64 	%fd67, %fd65, %fd66;
	add.f64 	%fd68, %fd67, 0d4060000000000000;
	setp.lt.f64 	%p16, %fd62, 0d0000000000000000;
	setp.gt.f64 	%p17, %fd62, 0d406FE00000000000;
	selp.f64 	%fd69, 0d406FE00000000000, %fd62, %p17;
	selp.f64 	%fd70, 0d0000000000000000, %fd69, %p16;
	cvt.rzi.u32.f64 	%r35, %fd70;
	setp.lt.f64 	%p18, %fd68, 0d0000000000000000;
	setp.gt.f64 	%p19, %fd68, 0d406FE00000000000;
	selp.f64 	%fd71, 0d406FE00000000000, %fd68, %p19;
	selp.f64 	%fd72, 0d0000000000000000, %fd71, %p18;
	cvt.rzi.u32.f64 	%r36, %fd72;
	and.b32  	%r37, %r35, 255;
	add.s32 	%r38, %r37, %r32;
	and.b32  	%r39, %r36, 255;
	add.s32 	%r40, %r39, %r34;
	mul.lo.s32 	%r41, %r4, %r15;
	cvt.s64.s32 	%rd17, %r41;
	mul.lo.s32 	%r42, %r5, %r15;
	cvt.s64.s32 	%rd18, %r42;
	shr.u32 	%r43, %r38, 2;
	cvt.s64.s32 	%rd19, %r1;
	add.s64 	%rd20, %rd17, %rd19;
	add.s64 	%rd21, %rd6, %rd20;
	st.global.u8 	[%rd21], %r43;
	shr.u32 	%r44, %r40, 2;
	add.s64 	%rd22, %rd18, %rd19;
	add.s64 	%rd23, %rd7, %rd22;
	st.global.u8 	[%rd23], %r44;
$L__BB10_2:
	ret;

}
	// .globl	_Z30bgr_to_ycbcr411_cbcr_p3_kernelPKhS0_S0_iPhiS1_iii
.visible .entry _Z30bgr_to_ycbcr411_cbcr_p3_kernelPKhS0_S0_iPhiS1_iii(
	.param .u64 .ptr .align 1 _Z30bgr_to_ycbcr411_cbcr_p3_kernelPKhS0_S0_iPhiS1_iii_param_0,
	.param .u64 .ptr .align 1 _Z30bgr_to_ycbcr411_cbcr_p3_kernelPKhS0_S0_iPhiS1_iii_param_1,
	.param .u64 .ptr .align 1 _Z30bgr_to_ycbcr411_cbcr_p3_kernelPKhS0_S0_iPhiS1_iii_param_2,
	.param .u32 _Z30bgr_to_ycbcr411_cbcr_p3_kernelPKhS0_S0_iPhiS1_iii_param_3,
	.param .u64 .ptr .align 1 _Z30bgr_to_ycbcr411_cbcr_p3_kernelPKhS0_S0_iPhiS1_iii_param_4,
	.param .u32 _Z30bgr_to_ycbcr411_cbcr_p3_kernelPKhS0_S0_iPhiS1_iii_param_5,
	.param .u64 .ptr .align 1 _Z30bgr_to_ycbcr411_cbcr_p3_kernelPKhS0_S0_iPhiS1_iii_param_6,
	.param .u32 _Z30bgr_to_ycbcr411_cbcr_p3_kernelPKhS0_S0_iPhiS1_iii_param_7,
	.param .u32 _Z30bgr_to_ycbcr411_cbcr_p3_kernelPKhS0_S0_iPhiS1_iii_param_8,
	.param .u32 _Z30bgr_to_ycbcr411_cbcr_p3_kernelPKhS0_S0_iPhiS1_iii_param_9
)
{
	.reg .pred 	%p<20>;
	.reg .b16 	%rs<13>;
	.reg .b32 	%r<45>;
	.reg .b64 	%rd<28>;
	.reg .b64 	%fd<73>;

	ld.param.u32 	%r3, [_Z30bgr_to_ycbcr411_cbcr_p3_kernelPKhS0_S0_iPhiS1_iii_param_3];
	ld.param.u64 	%rd4, [_Z30bgr_to_ycbcr411_cbcr_p3_kernelPKhS0_S0_iPhiS1_iii_param_4];
	ld.param.u32 	%r4, [_Z30bgr_to_ycbcr411_cbcr_p3_kernelPKhS0_S0_iPhiS1_iii_param_5];
	ld.param.u32 	%r5, [_Z30bgr_to_ycbcr411_cbcr_p3_kernelPKhS0_S0_iPhiS1_iii_param_7];
	ld.param.u32 	%r6, [_Z30bgr_to_ycbcr411_cbcr_p3_kernelPKhS0_S0_iPhiS1_iii_param_8];
	ld.param.u32 	%r7, [_Z30bgr_to_ycbcr411_cbcr_p3_kernelPKhS0_S0_iPhiS1_iii_param_9];
	mov.u32 	%r9, %ctaid.x;
	mov.u32 	%r10, %ntid.x;
	mov.u32 	%r11, %tid.x;
	mad.lo.s32 	%r1, %r9, %r10, %r11;
	mov.u32 	%r12, %ctaid.y;
	mov.u32 	%r13, %ntid.y;
	mov.u32 	%r14, %tid.y;
	mad.lo.s32 	%r15, %r12, %r13, %r14;
	shr.s32 	%r16, %r6, 2;
	setp.ge.s32 	%p1, %r1, %r16;
	setp.ge.s32 	%p2, %r15, %r7;
	or.pred  	%p3, %p1, %p2;
	@%p3 bra 	$L__BB11_2;
	ld.param.u64 	%rd27, [_Z30bgr_to_ycbcr411_cbcr_p3_kernelPKhS0_S0_iPhiS1_iii_param_6];
	ld.param.u64 	%rd26, [_Z30bgr_to_ycbcr411_cbcr_p3_kernelPKhS0_S0_iPhiS1_iii_param_2];
	ld.param.u64 	%rd25, [_Z30bgr_to_ycbcr411_cbcr_p3_kernelPKhS0_S0_iPhiS1_iii_param_1];
	ld.param.u64 	%rd24, [_Z30bgr_to_ycbcr411_cbcr_p3_kernelPKhS0_S0_iPhiS1_iii_param_0];
	cvta.to.global.u64 	%rd6, %rd4;
	cvta.to.global.u64 	%rd7, %rd27;
	cvta.to.global.u64 	%rd8, %rd26;
	cvta.to.global.u64 	%rd9, %rd25;
	cvta.to.global.u64 	%rd10, %rd24;
	mul.lo.s32 	%r17, %r3, %r15;
	cvt.s64.s32 	%rd11, %r17;
	shl.b32 	%r18, %r1, 2;
	cvt.s64.s32 	%rd12, %r18;
	add.s64 	%rd13, %rd12, %rd11;
	add.s64 	%rd14, %rd8, %rd13;
	ld.global.u8 	%rs1, [%rd14];
	add.s64 	%rd15, %rd9, %rd13;
	ld.global.u8 	%rs2, [%rd15];
	add.s64 	%rd16, %rd10, %rd13;
	ld.global.u8 	%rs3, [%rd16];
	cvt.rn.f64.u16 	%fd1, %rs1;
	cvt.rn.f64.u16 	%fd2, %rs2;
	cvt.rn.f64.u16 	%fd3, %rs3;
	mul.f64 	%fd4, %fd1, 0dBFC2F1A9FBE76C8B;
	mul.f64 	%fd5, %fd2, 0d3FD29FBE76C8B439;
	sub.f64 	%fd6, %fd4, %fd5;
	fma.rn.f64 	%fd7, %fd3, 0d3FDC189374BC6A7F, %fd6;
	add.f64 	%fd8, %fd7, 0d4060000000000000;
	mul.f64 	%fd9, %fd1, 0d3FDC189374BC6A7F;
	mul.f64 	%fd10, %fd2, 0d3FD78D4FDF3B645A;
	sub.f64 	%fd11, %fd9, %fd10;
	mul.f64 	%fd12, %fd3, 0d3FB22D0E56041893;
	sub.f64 	%fd13, %fd11, %fd12;
	add.f64 	%fd14, %fd13, 0d4060000000000000;
	setp.lt.f64 	%p4, %fd8, 0d0000000000000000;
	setp.gt.f64 	%p5, %fd8, 0d406FE00000000000;
	selp.f64 	%fd15, 0d406FE00000000000, %fd8, %p5;
	selp.f64 	%fd16, 0d0000000000000000, %fd15, %p4;
	cvt.rzi.u32.f64 	%r19, %fd16;
	setp.lt.f64 	%p6, %fd14, 0d0000000000000000;
	setp.gt.f64 	%p7, %fd14, 0d406FE00000000000;
	selp.f64 	%fd17, 0d406FE00000000000, %fd14, %p7;
	selp.f64 	%fd18, 0d0000000000000000, %fd17, %p6;
	cvt.rzi.u32.f64 	%r20, %fd18;
	and.b32  	%r21, %r19, 255;
	and.b32  	%r22, %r20, 255;
	ld.global.u8 	%rs4, [%rd14+1];
	ld.global.u8 	%rs5, [%rd15+1];
	ld.global.u8 	%rs6, [%rd16+1];
	cvt.rn.f64.u16 	%fd19, %rs4;
	cvt.rn.f64.u16 	%fd20, %rs5;
	cvt.rn.f64.u16 	%fd21, %rs6;
	mul.f64 	%fd22, %fd19, 0dBFC2F1A9FBE76C8B;
	mul.f64 	%fd23, %fd20, 0d3FD29FBE76C8B439;
	sub.f64 	%fd24, %fd22, %fd23;
	fma.rn.f64 	%fd25, %fd21, 0d3FDC189374BC6A7F, %fd24;
	add.f64 	%fd26, %fd25, 0d4060000000000000;
	mul.f64 	%fd27, %fd19, 0d3FDC189374BC6A7F;
	mul.f64 	%fd28, %fd20, 0d3FD78D4FDF3B645A;
	sub.f64 	%fd29, %fd27, %fd28;
	mul.f64 	%fd30, %fd21, 0d3FB22D0E56041893;
	sub.f64 	%fd31, %fd29, %fd30;
	add.f64 	%fd32, %fd31, 0d4060000000000000;
	setp.lt.f64 	%p8, %fd26, 0d0000000000000000;
	setp.gt.f64 	%p9, %fd26, 0d406FE00000000000;
	selp.f64 	%fd33, 0d406FE00000000000, %fd26, %p9;
	selp.f64 	%fd34, 0d0000000000000000, %fd33, %p8;
	cvt.rzi.u32.f64 	%r23, %fd34;
	setp.lt.f64 	%p10, %fd32, 0d0000000000000000;
	setp.gt.f64 	%p11, %fd32, 0d406FE00000000000;
	selp.f64 	%fd35, 0d406FE00000000000, %fd32, %p11;
	selp.f64 	%fd36, 0d0000000000000000, %fd35, %p10;
	cvt.rzi.u32.f64 	%r24, %fd36;
	and.b32  	%r25, %r23, 255;
	add.s32 	%r26, %r25, %r21;
	and.b32  	%r27, %r24, 255;
	add.s32 	%r28, %r27, %r22;
	ld.global.u8 	%rs7, [%rd14+2];
	ld.global.u8 	%rs8, [%rd15+2];
	ld.global.u8 	%rs9, [%rd16+2];
	cvt.rn.f64.u16 	%fd37, %rs7;
	cvt.rn.f64.u16 	%fd38, %rs8;
	cvt.rn.f64.u16 	%fd39, %rs9;
	mul.f64 	%fd40, %fd37, 0dBFC2F1A9FBE76C8B;
	mul.f64 	%fd41, %fd38, 0d3FD29FBE76C8B439;
	sub.f64 	%fd42, %fd40, %fd41;
	fma.rn.f64 	%fd43, %fd39, 0d3FDC189374BC6A7F, %fd42;
	add.f64 	%fd44, %fd43, 0d4060000000000000;
	mul.f64 	%fd45, %fd37, 0d3FDC189374BC6A7F;
	mul.f64 	%fd46, %fd38, 0d3FD78D4FDF3B645A;
	sub.f64 	%fd47, %fd45, %fd46;
	mul.f64 	%fd48, %fd39, 0d3FB22D0E56041893;
	sub.f64 	%fd49, %fd47, %fd48;
	add.f64 	%fd50, %fd49, 0d4060000000000000;
	setp.lt.f64 	%p12, %fd44, 0d0000000000000000;
	setp.gt.f64 	%p13, %fd44, 0d406FE00000000000;
	selp.f64 	%fd51, 0d406FE00000000000, %fd44, %p13;
	selp.f64 	%fd52, 0d0000000000000000, %fd51, %p12;
	cvt.rzi.u32.f64 	%r29, %fd52;
	setp.lt.f64 	%p14, %fd50, 0d0000000000000000;
	setp.gt.f64 	%p15, %fd50, 0d406FE00000000000;
	selp.f64 	%fd53, 0d406FE00000000000, %fd50, %p15;
	selp.f64 	%fd54, 0d0000000000000000, %fd53, %p14;
	cvt.rzi.u32.f64 	%r30, %fd54;
	and.b32  	%r31, %r29, 255;
	add.s32 	%r32, %r31, %r26;
	and.b32  	%r33, %r30, 255;
	add.s32 	%r34, %r33, %r28;
	ld.global.u8 	%rs10, [%rd14+3];
	ld.global.u8 	%rs11, [%rd15+3];
	ld.global.u8 	%rs12, [%rd16+3];
	cvt.rn.f64.u16 	%fd55, %rs10;
	cvt.rn.f64.u16 	%fd56, %rs11;
	cvt.rn.f64.u16 	%fd57, %rs12;
	mul.f64 	%fd58, %fd55, 0dBFC2F1A9FBE76C8B;
	mul.f64 	%fd59, %fd56, 0d3FD29FBE76C8B439;
	sub.f64 	%fd60, %fd58, %fd59;
	fma.rn.f64 	%fd61, %fd57, 0d3FDC189374BC6A7F, %fd60;
	add.f64 	%fd62, %fd61, 0d4060000000000000;
	mul.f64 	%fd63, %fd55, 0d3FDC189374BC6A7F;
	mul.f64 	%fd64, %fd56, 0d3FD78D4FDF3B645A;
	sub.f64 	%fd65, %fd63, %fd64;
	mul.f64 	%fd66, %fd57, 0d3FB22D0E56041893;
	sub.f64 	%fd67, %fd65, %fd66;
	add.f64 	%fd68, %fd67, 0d4060000000000000;
	setp.lt.f64 	%p16, %fd62, 0d0000000000000000;
	setp.gt.f64 	%p17, %fd62, 0d406FE00000000000;
	selp.f64 	%fd69, 0d406FE00000000000, %fd62, %p17;
	selp.f64 	%fd70, 0d0000000000000000, %fd69, %p16;
	cvt.rzi.u32.f64 	%r35, %fd70;
	setp.lt.f64 	%p18, %fd68, 0d0000000000000000;
	setp.gt.f64 	%p19, %fd68, 0d406FE00000000000;
	selp.f64 	%fd71, 0d406FE00000000000, %fd68, %p19;
	selp.f64 	%fd72, 0d0000000000000000, %fd71, %p18;
	cvt.rzi.u32.f64 	%r36, %fd72;
	and.b32  	%r37, %r35, 255;
	add.s32 	%r38, %r37, %r32;
	and.b32  	%r39, %r36, 255;
	add.s32 	%r40, %r39, %r34;
	mul.lo.s32 	%r41, %r4, %r15;
	cvt.s64.s32 	%rd17, %r41;
	mul.lo.s32 	%r42, %r5, %r15;
	cvt.s64.s32 	%rd18, %r42;
	shr.u32 	%r43, %r38, 2;
	cvt.s64.s32 	%rd19, %r1;
	add.s64 	%rd20, %rd17, %rd19;
	add.s64 	%rd21, %rd6, %rd20;
	st.global.u8 	[%rd21], %r43;
	shr.u32 	%r44, %r40, 2;
	add.s64 	%rd22, %rd18, %rd19;
	add.s64 	%rd23, %rd7, %rd22;
	st.global.u8 	[%rd23], %r44;
$L__BB11_2:
	ret;

}
	// .globl	_Z27ycbcr411_to_rgb_p3c3_kernelPKhS0_S0_iiiPhiii
.visible .entry _Z27ycbcr411_to_rgb_p3c3_kernelPKhS0_S0_iiiPhiii(
	.param .u64 .ptr .align 1 _Z27ycbcr411_to_rgb_p3c3_kernelPKhS0_S0_iiiPhiii_param_0,
	.param .u64 .ptr .align 1 _Z27ycbcr411_to_rgb_p3c3_kernelPKhS0_S0_iiiPhiii_param_1,
	.param .u64 .ptr .align 1 _Z27ycbcr411_to_rgb_p3c3_kernelPKhS0_S0_iiiPhiii_param_2,
	.param .u32 _Z27ycbcr411_to_rgb_p3c3_kernelPKhS0_S0_iiiPhiii_param_3,
	.param .u32 _Z27ycbcr411_to_rgb_p3c3_kernelPKhS0_S0_iiiPhiii_param_4,
	.param .u32 _Z27ycbcr411_to_rgb_p3c3_kernelPKhS0_S0_iiiPhiii_param_5,
	.param .u64 .ptr .align 1 _Z27ycbcr411_to_rgb_p3c3_kernelPKhS0_S0_iiiPhiii_param_6,
	.param .u32 _Z27ycbcr411_to_rgb_p3c3_kernelPKhS0_S0_iiiPhiii_param_7,
	.param .u32 _Z27ycbcr411_to_rgb_p3c3_kernelPKhS0_S0_iiiPhiii_param_8,
	.param .u32 _Z27ycbcr411_to_rgb_p3c3_kernelPKhS0_S0_iiiPhiii_param_9
)
{
	.reg .pred 	%p<10>;
	.reg .b16 	%rs<4>;
	.reg .b32 	%r<26>;
	.reg .b64 	%rd<25>;
	.reg .b64 	%fd<18>;

	ld.param.u64 	%rd2, [_Z27ycbcr411_to_rgb_p3c3_kernelPKhS0_S0_iiiPhiii_param_1];
	ld.param.u64 	%rd3, [_Z27ycbcr411_to_rgb_p3c3_kernelPKhS0_S0_iiiPhiii_param_2];
	ld.param.u32 	%r3, [_Z27ycbcr411_to_rgb_p3c3_kernelPKhS0_S0_iiiPhiii_param_3];
	ld.param.u32 	%r4, [_Z27ycbcr411_to_rgb_p3c3_kernelPKhS0_S0_iiiPhiii_param_4];
	ld.param.u32 	%r5, [_Z27ycbcr411_to_rgb_p3c3_kernelPKhS0_S0_iiiPhiii_param_5];
	ld.param.u64 	%rd4, [_Z27ycbcr411_to_rgb_p3c3_kernelPKhS0_S0_iiiPhiii_param_6];
	ld.param.u32 	%r6, [_Z27ycbcr411_to_rgb_p3c3_kernelPKhS0_S0_iiiPhiii_param_7];
	ld.param.u32 	%r7, [_Z27ycbcr411_to_rgb_p3c3_kernelPKhS0_S0_iiiPhiii_param_8];
	ld.param.u32 	%r8, [_Z27ycbcr411_to_rgb_p3c3_kernelPKhS0_S0_iiiPhiii_param_9];
	mov.u32 	%r10, %ctaid.x;
	mov.u32 	%r11, %ntid.x;
	mov.u32 	%r12, %tid.x;
	mad.lo.s32 	%r1, %r10, %r11, %r12;
	mov.u32 	%r13, %ctaid.y;
	mov.u32 	%r14, %ntid.y;
	mov.u32 	%r15, %tid.y;
	mad.lo.s32 	%r16, %r13, %r14, %r15;
	setp.ge.s32 	%p1, %r1, %r7;
	setp.ge.s32 	%p2, %r16, %r8;
	or.pred  	%p3, %p1, %p2;
	@%p3 bra 	$L__BB12_2;
	ld.param.u64 	%rd24, [_Z27ycbcr411_to_rgb_p3c3_kernelPKhS0_S0_iiiPhiii_param_0];
	cvta.to.global.u64 	%rd5, %rd24;
	cvta.to.global.u64 	%rd6, %rd2;
	cvta.to.global.u64 	%rd7, %rd3;
	cvta.to.global.u64 	%rd8, %rd4;
	mul.lo.s32 	%r17, %r3, %r16;
	cvt.s64.s32 	%rd9, %r17;
	mul.lo.s32 	%r18, %r4, %r16;
	cvt.s64.s32 	%rd10, %r18;
	mul.lo.s32 	%r19, %r5, %r16;
	cvt.s64.s32 	%rd11, %r19;
	shr.s32 	%r20, %r1, 2;
	cvt.s64.s32 	%rd12, %r1;
	add.s64 	%rd13, %rd9, %rd12;
	add.s64 	%rd14, %rd5, %rd13;
	ld.global.u8 	%rs1, [%rd14];
	cvt.s64.s32 	%rd15, %r20;
	add.s64 	%rd16, %rd10, %rd15;
	add.s64 	%rd17, %rd6, %rd16;
	ld.global.u8 	%rs2, [%rd17];
	add.s64 	%rd18, %rd11, %rd15;
	add.s64 	%rd19, %rd7, %rd18;
	ld.global.u8 	%rs3, [%rd19];
	cvt.rn.f64.u16 	%fd1, %rs1;
	add.f64 	%fd2, %fd1, 0dC030000000000000;
	mul.f64 	%fd3, %fd2, 0d3FF29FBE76C8B439;
	cvt.rn.f64.u16 	%fd4, %rs3;
	add.f64 	%fd5, %fd4, 0dC060000000000000;
	cvt.rn.f64.u16 	%fd6, %rs2;
	add.f64 	%fd7, %fd6, 0dC060000000000000;
	fma.rn.f64 	%fd8, %fd5, 0d3FF989374BC6A7F0, %fd3;
	fma.rn.f64 	%fd9, %fd5, 0dBFEA04189374BC6A, %fd3;
	fma.rn.f64 	%fd10, %fd7, 0dBFD916872B020C4A, %fd9;
	fma.rn.f64 	%fd11, %fd7, 0d400022D0E5604189, %fd3;
	setp.lt.f64 	%p4, %fd8, 0d0000000000000000;
	setp.gt.f64 	%p5, %fd8, 0d406FE00000000000;
	selp.f64 	%fd12, 0d406FE00000000000, %fd8, %p5;
	selp.f64 	%fd13, 0d0000000000000000, %fd12, %p4;
	cvt.rzi.u32.f64 	%r21, %fd13;
	setp.lt.f64 	%p6, %fd10, 0d0000000000000000;
	setp.gt.f64 	%p7, %fd10, 0d406FE00000000000;
	selp.f64 	%fd14, 0d406FE00000000000, %fd10, %p7;
	selp.f64 	%fd15, 0d0000000000000000, %fd14, %p6;
	cvt.rzi.u32.f64 	%r22, %fd15;
	setp.lt.f64 	%p8, %fd11, 0d0000000000000000;
	setp.gt.f64 	%p9, %fd11, 0d406FE00000000000;
	selp.f64 	%fd16, 0d406FE00000000000, %fd11, %p9;
	selp.f64 	%fd17, 0d0000000000000000, %fd16, %p8;
	cvt.rzi.u32.f64 	%r23, %fd17;
	mul.lo.s32 	%r24, %r6, %r16;
	cvt.s64.s32 	%rd20, %r24;
	mul.lo.s32 	%r25, %r1, 3;
	cvt.s64.s32 	%rd21, %r25;
	add.s64 	%rd22, %rd20, %rd21;
	add.s64 	%rd23, %rd8, %rd22;
	st.global.u8 	[%rd23], %r21;
	st.global.u8 	[%rd23+1], %r22;
	st.global.u8 	[%rd23+2], %r23;
$L__BB12_2:
	ret;

}
	// .globl	_Z27ycbcr411_to_bgr_p3c3_kernelPKhS0_S0_iiiPhiii
.visible .entry _Z27ycbcr411_to_bgr_p3c3_kernelPKhS0_S0_iiiPhiii(
	.param .u64 .ptr .align 1 _Z27ycbcr411_to_bgr_p3c3_kernelPKhS0_S0_iiiPhiii_param_0,
	.param .u64 .ptr .align 1 _Z27ycbcr411_to_bgr_p3c3_kernelPKhS0_S0_iiiPhiii_param_1,
	.param .u64 .ptr .align 1 _Z27ycbcr411_to_bgr_p3c3_kernelPKhS0_S0_iiiPhiii_param_2,
	.param .u32 _Z27ycbcr411_to_bgr_p3c3_kernelPKhS0_S0_iiiPhiii_param_3,
	.param .u32 _Z27ycbcr411_to_bgr_p3c3_kernelPKhS0_S0_iiiPhiii_param_4,
	.param .u32 _Z27ycbcr411_to_bgr_p3c3_kernelPKhS0_S0_iiiPhiii_param_5,
	.param .u64 .ptr .align 1 _Z27ycbcr411_to_bgr_p3c3_kernelPKhS0_S0_iiiPhiii_param_6,
	.param .u32 _Z27ycbcr411_to_bgr_p3c3_kernelPKhS0_S0_iiiPhiii_param_7,
	.param .u32 _Z27ycbcr411_to_bgr_p3c3_kernelPKhS0_S0_iiiPhiii_param_8,
	.param .u32 _Z27ycbcr411_to_bgr_p3c3_kernelPKhS0_S0_iiiPhiii_param_9
)
{
	.reg .pred 	%p<10>;
	.reg .b16 	%rs<4>;
	.reg .b32 	%r<26>;
	.reg .b64 	%rd<25>;
	.reg .b64 	%fd<18>;

	ld.param.u64 	%rd2, [_Z27ycbcr411_to_bgr_p3c3_kernelPKhS0_S0_iiiPhiii_param_1];
	ld.param.u64 	%rd3, [_Z27ycbcr411_to_bgr_p3c3_kernelPKhS0_S0_iiiPhiii_param_2];
	ld.param.u32 	%r3, [_Z27ycbcr411_to_bgr_p3c3_kernelPKhS0_S0_iiiPhiii_param_3];
	ld.param.u32 	%r4, [_Z27ycbcr411_to_bgr_p3c3_kernelPKhS0_S0_iiiPhiii_param_4];
	ld.param.u32 	%r5, [_Z27ycbcr411_to_bgr_p3c3_kernelPKhS0_S0_iiiPhiii_param_5];
	ld.param.u64 	%rd4, [_Z27ycbcr411_to_bgr_p3c3_kernelPKhS0_S0_iiiPhiii_param_6];
	ld.param.u32 	%r6, [_Z27ycbcr411_to_bgr_p3c3_kernelPKhS0_S0_iiiPhiii_param_7];
	ld.param.u32 	%r7, [_Z27ycbcr411_to_bgr_p3c3_kernelPKhS0_S0_iiiPhiii_param_8];
	ld.param.u32 	%r8, [_Z27ycbcr411_to_bgr_p3c3_kernelPKhS0_S0_iiiPhiii_param_9];
	mov.u32 	%r10, %ctaid.x;
	mov.u32 	%r11, %ntid.x;
	mov.u32 	%r12, %tid.x;
	mad.lo.s32 	%r1, %r10, %r11, %r12;
	mov.u32 	%r13, %ctaid.y;
	mov.u32 	%r14, %ntid.y;
	mov.u32 	%r15, %tid.y;
	mad.lo.s32 	%r16, %r13, %r14, %r15;
	setp.ge.s32 	%p1, %r1, %r7;
	setp.ge.s32 	%p2, %r16, %r8;
	or.pred  	%p3, %p1, %p2;
	@%p3 bra 	$L__BB13_2;
	ld.param.u64 	%rd24, [_Z27ycbcr411_to_bgr_p3c3_kernelPKhS0_S0_iiiPhiii_param_0];
	cvta.to.global.u64 	%rd5, %rd24;
	cvta.to.global.u64 	%rd6, %rd2;
	cvta.to.global.u64 	%rd7, %rd3;
	cvta.to.global.u64 	%rd8, %rd4;
	mul.lo.s32 	%r17, %r3, %r16;
	cvt.s64.s32 	%rd9, %r17;
	mul.lo.s32 	%r18, %r4, %r16;
	cvt.s64.s32 	%rd10, %r18;
	mul.lo.s32 	%r19, %r5, %r16;
	cvt.s64.s32 	%rd11, %r19;
	shr.s32 	%r20, %r1, 2;
	cvt.s64.s32 	%rd12, %r1;
	add.s64 	%rd13, %rd9, %rd12;
	add.s64 	%rd14, %rd5, %rd13;
	ld.global.u8 	%rs1, [%rd14];
	cvt.s64.s32 	%rd15, %r20;
	add.s64 	%rd16, %rd10, %rd15;
	add.s64 	%rd17, %rd6, %rd16;
	ld.global.u8 	%rs2, [%rd17];
	add.s64 	%rd18, %rd11, %rd15;
	add.s64 	%rd19, %rd7, %rd18;
	ld.global.u8 	%rs3, [%rd19];
	cvt.rn.f64.u16 	%fd1, %rs1;
	add.f64 	%fd2, %fd1, 0dC030000000000000;
	mul.f64 	%fd3, %fd2, 0d3FF29FBE76C8B439;
	cvt.rn.f64.u16 	%fd4, %rs3;
	add.f64 	%fd5, %fd4, 0dC060000000000000;
	cvt.rn.f64.u16 	%fd6, %rs2;
	add.f64 	%fd7, %fd6, 0dC060000000000000;
	fma.rn.f64 	%fd8, %fd5, 0d3FF989374BC6A7F0, %fd3;
	fma.rn.f64 	%fd9, %fd5, 0dBFEA04189374BC6A, %fd3;
	fma.rn.f64 	%fd10, %fd7, 0dBFD916872B020C4A, %fd9;
	fma.rn.f64 	%fd11, %fd7, 0d400022D0E5604189, %fd3;
	setp.lt.f64 	%p4, %fd8, 0d0000000000000000;
	setp.gt.f64 	%p5, %fd8, 0d406FE00000000000;
	selp.f64 	%fd12, 0d406FE00000000000, %fd8, %p5;
	selp.f64 	%fd13, 0d0000000000000000, %fd12, %p4;
	cvt.rzi.u32.f64 	%r21, %fd13;
	setp.lt.f64 	%p6, %fd10, 0d0000000000000000;
	setp.gt.f64 	%p7, %fd10, 0d406FE00000000000;
	selp.f64 	%fd14, 0d406FE00000000000, %fd10, %p7;
	selp.f64 	%fd15, 0d0000000000000000, %fd14, %p6;
	cvt.rzi.u32.f64 	%r22, %fd15;
	setp.lt.f64 	%p8, %fd11, 0d0000000000000000;
	setp.gt.f64 	%p9, %fd11, 0d406FE00000000000;
	selp.f64 	%fd16, 0d406FE00000000000, %fd11, %p9;
	selp.f64 	%fd17, 0d0000000000000000, %fd16, %p8;
	cvt.rzi.u32.f64 	%r23, %fd17;
	mul.lo.s32 	%r24, %r6, %r16;
	cvt.s64.s32 	%rd20, %r24;
	mul.lo.s32 	%r25, %r1, 3;
	cvt.s64.s32 	%rd21, %r25;
	add.s64 	%rd22, %rd20, %rd21;
	add.s64 	%rd23, %rd8, %rd22;
	st.global.u8 	[%rd23], %r23;
	st.global.u8 	[%rd23+1], %r22;
	st.global.u8 	[%rd23+2], %r21;
$L__BB13_2:
	ret;

}
	// .globl	_Z27ycbcr411_to_rgb_p3c4_kernelPKhS0_S0_iiiPhiiih
.visible .entry _Z27ycbcr411_to_rgb_p3c4_kernelPKhS0_S0_iiiPhiiih(
	.param .u64 .ptr .align 1 _Z27ycbcr411_to_rgb_p3c4_kernelPKhS0_S0_iiiPhiiih_param_0,
	.param .u64 .ptr .align 1 _Z27ycbcr411_to_rgb_p3c4_kernelPKhS0_S0_iiiPhiiih_param_1,
	.param .u64 .ptr .align 1 _Z27ycbcr411_to_rgb_p3c4_kernelPKhS0_S0_iiiPhiiih_param_2,
	.param .u32 _Z27ycbcr411_to_rgb_p3c4_kernelPKhS0_S0_iiiPhiiih_param_3,
	.param .u32 _Z27ycbcr411_to_rgb_p3c4_kernelPKhS0_S0_iiiPhiiih_param_4,
	.param .u32 _Z27ycbcr411_to_rgb_p3c4_kernelPKhS0_S0_iiiPhiiih_param_5,
	.param .u64 .ptr .align 1 _Z27ycbcr411_to_rgb_p3c4_kernelPKhS0_S0_iiiPhiiih_param_6,
	.param .u32 _Z27ycbcr411_to_rgb_p3c4_kernelPKhS0_S0_iiiPhiiih_param_7,
	.param .u32 _Z27ycbcr411_to_rgb_p3c4_kernelPKhS0_S0_iiiPhiiih_param_8,
	.param .u32 _Z27ycbcr411_to_rgb_p3c4_kernelPKhS0_S0_iiiPhiiih_param_9,
	.param .u8 _Z27ycbcr411_to_rgb_p3c4_kernelPKhS0_S0_iiiPhiiih_param_10
)
{
	.reg .pred 	%p<10>;
	.reg .b16 	%rs<5>;
	.reg .b32 	%r<26>;
	.reg .b64 	%rd<25>;
	.reg .b64 	%fd<18>;

	ld.param.u64 	%rd2, [_Z27ycbcr411_to_rgb_p3c4_kernelPKhS0_S0_iiiPhiiih_param_1];
	ld.param.u64 	%rd3, [_Z27ycbcr411_to_rgb_p3c4_kernelPKhS0_S0_iiiPhiiih_param_2];
	ld.param.u32 	%r3, [_Z27ycbcr411_to_rgb_p3c4_kernelPKhS0_S0_iiiPhiiih_param_3];
	ld.param.u32 	%r4, [_Z27ycbcr411_to_rgb_p3c4_kernelPKhS0_S0_iiiPhiiih_param_4];
	ld.param.u32 	%r5, [_Z27ycbcr411_to_rgb_p3c4_kernelPKhS0_S0_iiiPhiiih_param_5];
	ld.param.u64 	%rd4, [_Z27ycbcr411_to_rgb_p3c4_kernelPKhS0_S0_iiiPhiiih_param_6];
	ld.param.u32 	%r6, [_Z27ycbcr411_to_rgb_p3c4_kernelPKhS0_S0_iiiPhiiih_param_7];
	ld.param.u32 	%r7, [_Z27ycbcr411_to_rgb_p3c4_kernelPKhS0_S0_iiiPhiiih_param_8];
	ld.param.u32 	%r8, [_Z27ycbcr411_to_rgb_p3c4_kernelPKhS0_S0_iiiPhiiih_param_9];
	ld.param.u8 	%rs1, [_Z27ycbcr411_to_rgb_p3c4_kernelPKhS0_S0_iiiPhiiih_param_10];
	mov.u32 	%r10, %ctaid.x;
	mov.u32 	%r11, %ntid.x;
	mov.u32 	%r12, %tid.x;
	mad.lo.s32 	%r1, %r10, %r11, %r12;
	mov.u32 	%r13, %ctaid.y;
	mov.u32 	%r14, %ntid.y;
	mov.u32 	%r15, %tid.y;
	mad.lo.s32 	%r16, %r13, %r14, %r15;
	setp.ge.s32 	%p1, %r1, %r7;
	setp.ge.s32 	%p2, %r16, %r8;
	or.pred  	%p3, %p1, %p2;
	@%p3 bra 	$L__BB14_2;
	ld.param.u64 	%rd24, [_Z27ycbcr411_to_rgb_p3c4_kernelPKhS0_S0_iiiPhiiih_param_0];
	cvta.to.global.u64 	%rd5, %rd24;
	cvta.to.global.u64 	%rd6, %rd2;
	cvta.to.global.u64 	%rd7, %rd3;
	cvta.to.global.u64 	%rd8, %rd4;
	mul.lo.s32 	%r17, %r3, %r16;
	cvt.s64.s32 	%rd9, %r17;
	mul.lo.s32 	%r18, %r4, %r16;
	cvt.s64.s32 	%rd10, %r18;
	mul.lo.s32 	%r19, %r5, %r16;
	cvt.s64.s32 	%rd11, %r19;
	shr.s32 	%r20, %r1, 2;
	cvt.s64.s32 	%rd12, %r1;
	add.s64 	%rd13, %rd9, %rd12;
	add.s64 	%rd14, %rd5, %rd13;
	ld.global.u8 	%rs2, [%rd14];
	cvt.s64.s32 	%rd15, %r20;
	add.s64 	%rd16, %rd10, %rd15;
	add.s64 	%rd17, %rd6, %rd16;
	ld.global.u8 	%rs3, [%rd17];
	add.s64 	%rd18, %rd11, %rd15;
	add.s64 	%rd19, %rd7, %rd18;
	ld.global.u8 	%rs4, [%rd19];
	cvt.rn.f64.u16 	%fd1, %rs2;
	add.f64 	%fd2, %fd1, 0dC030000000000000;
	mul.f64 	%fd3, %fd2, 0d3FF29FBE76C8B439;
	cvt.rn.f64.u16 	%fd4, %rs4;
	add.f64 	%fd5, %fd4, 0dC060000000000000;
	cvt.rn.f64.u16 	%fd6, %rs3;
	add.f64 	%fd7, %fd6, 0dC060000000000000;
	fma.rn.f64 	%fd8, %fd5, 0d3FF989374BC6A7F0, %fd3;
	fma.rn.f64 	%fd9, %fd5, 0dBFEA04189374BC6A, %fd3;
	fma.rn.f64 	%fd10, %fd7, 0dBFD916872B020C4A, %fd9;
	fma.rn.f64 	%fd11, %fd7, 0d400022D0E5604189, %fd3;
	setp.lt.f64 	%p4, %fd8, 0d0000000000000000;
	setp.gt.f64 	%p5, %fd8, 0d406FE00000000000;
	selp.f64 	%fd12, 0d406FE00000000000, %fd8, %p5;
	selp.f64 	%fd13, 0d0000000000000000, %fd12, %p4;
	cvt.rzi.u32.f64 	%r21, %fd13;
	setp.lt.f64 	%p6, %fd10, 0d0000000000000000;
	setp.gt.f64 	%p7, %fd10, 0d406FE00000000000;
	selp.f64 	%fd14, 0d406FE00000000000, %fd10, %p7;
	selp.f64 	%fd15, 0d0000000000000000, %fd14, %p6;
	cvt.rzi.u32.f64 	%r22, %fd15;
	setp.lt.f64 	%p8, %fd11, 0d0000000000000000;
	setp.gt.f64 	%p9, %fd11, 0d406FE00000000000;
	selp.f64 	%fd16, 0d406FE00000000000, %fd11, %p9;
	selp.f64 	%fd17, 0d0000000000000000, %fd16, %p8;
	cvt.rzi.u32.f64 	%r23, %fd17;
	mul.lo.s32 	%r24, %r6, %r16;
	cvt.s64.s32 	%rd20, %r24;
	shl.b32 	%r25, %r1, 2;
	cvt.s64.s32 	%rd21, %r25;
	add.s64 	%rd22, %rd20, %rd21;
	add.s64 	%rd23, %rd8, %rd22;
	st.global.u8 	[%rd23], %r21;
	st.global.u8 	[%rd23+1], %r22;
	st.global.u8 	[%rd23+2], %r23;
	st.global.u8 	[%rd23+3], %rs1;
$L__BB14_2:
	ret;

}
	// .globl	_Z27ycbcr411_to_bgr_p3c4_kernelPKhS0_S0_iiiPhiiih
.visible .entry _Z27ycbcr411_to_bgr_p3c4_kernelPKhS0_S0_iiiPhiiih(
	.param .u64 .ptr .align 1 _Z27ycbcr411_to_bgr_p3c4_kernelPKhS0_S0_iiiPhiiih_param_0,
	.param .u64 .ptr .align 1 _Z27ycbcr411_to_bgr_p3c4_kernelPKhS0_S0_iiiPhiiih_param_1,
	.param .u64 .ptr .align 1 _Z27ycbcr411_to_bgr_p3c4_kernelPKhS0_S0_iiiPhiiih_param_2,
	.param .u32 _Z27ycbcr411_to_bgr_p3c4_kernelPKhS0_S0_iiiPhiiih_param_3,
	.param .u32 _Z27ycbcr411_to_bgr_p3c4_kernelPKhS0_S0_iiiPhiiih_param_4,
	.param .u32 _Z27ycbcr411_to_bgr_p3c4_kernelPKhS0_S0_iiiPhiiih_param_5,
	.param .u64 .ptr .align 1 _Z27ycbcr411_to_bgr_p3c4_kernelPKhS0_S0_iiiPhiiih_param_6,
	.param .u32 _Z27ycbcr411_to_bgr_p3c4_kernelPKhS0_S0_iiiPhiiih_param_7,
	.param .u32 _Z27ycbcr411_to_bgr_p3c4_kernelPKhS0_S0_iiiPhiiih_param_8,
	.param .u32 _Z27ycbcr411_to_bgr_p3c4_kernelPKhS0_S0_iiiPhiiih_param_9,
	.param .u8 _Z27ycbcr411_to_bgr_p3c4_kernelPKhS0_S0_iiiPhiiih_param_10
)
{
	.reg .pred 	%p<10>;
	.reg .b16 	%rs<5>;
	.reg .b32 	%r<26>;
	.reg .b64 	%rd<25>;
	.reg .b64 	%fd<18>;

	ld.param.u64 	%rd2, [_Z27ycbcr411_to_bgr_p3c4_kernelPKhS0_S0_iiiPhiiih_param_1];
	ld.param.u64 	%rd3, [_Z27ycbcr411_to_bgr_p3c4_kernelPKhS0_S0_iiiPhiiih_param_2];
	ld.param.u32 	%r3, [_Z27ycbcr411_to_bgr_p3c4_kernelPKhS0_S0_iiiPhiiih_param_3];
	ld.param.u32 	%r4, [_Z27ycbcr411_to_bgr_p3c4_kernelPKhS0_S0_iiiPhiiih_param_4];
	ld.param.u32 	%r5, [_Z27ycbcr411_to_bgr_p3c4_kernelPKhS0_S0_iiiPhiiih_param_5];
	ld.param.u64 	%rd4, [_Z27ycbcr411_to_bgr_p3c4_kernelPKhS0_S0_iiiPhiiih_param_6];
	ld.param.u32 	%r6, [_Z27ycbcr411_to_bgr_p3c4_kernelPKhS0_S0_iiiPhiiih_param_7];
	ld.param.u32 	%r7, [_Z27ycbcr411_to_bgr_p3c4_kernelPKhS0_S0_iiiPhiiih_param_8];
	ld.param.u32 	%r8, [_Z27ycbcr411_to_bgr_p3c4_kernelPKhS0_S0_iiiPhiiih_param_9];
	ld.param.u8 	%rs1, [_Z27ycbcr411_to_bgr_p3c4_kernelPKhS0_S0_iiiPhiiih_param_10];
	mov.u32 	%r10, %ctaid.x;
	mov.u32 	%r11, %ntid.x;
	mov.u32 	%r12, %tid.x;
	mad.lo.s32 	%r1, %r10, %r11, %r12;
	mov.u32 	%r13, %ctaid.y;
	mov.u32 	%r14, %ntid.y;
	mov.u32 	%r15, %tid.y;
	mad.lo.s32 	%r16, %r13, %r14, %r15;
	setp.ge.s32 	%p1, %r1, %r7;
	setp.ge.s32 	%p2, %r16, %r8;
	or.pred  	%p3, %p1, %p2;
	@%p3 bra 	$L__BB15_2;
	ld.param.u64 	%rd24, [_Z27ycbcr411_to_bgr_p3c4_kernelPKhS0_S0_iiiPhiiih_param_0];
	cvta.to.global.u64 	%rd5, %rd24;
	cvta.to.global.u64 	%rd6, %rd2;
	cvta.to.global.u64 	%rd7, %rd3;
	cvta.to.global.u64 	%rd8, %rd4;
	mul.lo.s32 	%r17, %r3, %r16;
	cvt.s64.s32 	%rd9, %r17;
	mul.lo.s32 	%r18, %r4, %r16;
	cvt.s64.s32 	%rd10, %r18;
	mul.lo.s32 	%r19, %r5, %r16;
	cvt.s64.s32 	%rd11, %r19;
	shr.s32 	%r20, %r1, 2;
	cvt.s64.s32 	%rd12, %r1;
	add.s64 	%rd13, %rd9, %rd12;
	add.s64 	%rd14, %rd5, %rd13;
	ld.global.u8 	%rs2, [%rd14];
	cvt.s64.s32 	%rd15, %r20;
	add.s64 	%rd16, %rd10, %rd15;
	add.s64 	%rd17, %rd6, %rd16;
	ld.global.u8 	%rs3, [%rd17];
	add.s64 	%rd18, %rd11, %rd15;
	add.s64 	%rd19, %rd7, %rd18;
	ld.global.u8 	%rs4, [%rd19];
	cvt.rn.f64.u16 	%fd1, %rs2;
	add.f64 	%fd2, %fd1, 0dC030000000000000;
	mul.f64 	%fd3, %fd2, 0d3FF29FBE76C8B439;
	cvt.rn.f64.u16 	%fd4, %rs4;
	add.f64 	%fd5, %fd4, 0dC060000000000000;
	cvt.rn.f64.u16 	%fd6, %rs3;
	add.f64 	%fd7, %fd6, 0dC060000000000000;
	fma.rn.f64 	%fd8, %fd5, 0d3FF989374BC6A7F0, %fd3;
	fma.rn.f64 	%fd9, %fd5, 0dBFEA04189374BC6A, %fd3;
	fma.rn.f64 	%fd10, %fd7, 0dBFD916872B020C4A, %fd9;
	fma.rn.f64 	%fd11, %fd7, 0d400022D0E5604189, %fd3;
	setp.lt.f64 	%p4, %fd8, 0d0000000000000000;
	setp.gt.f64 	%p5, %fd8, 0d406FE00000000000;
	selp.f64 	%fd12, 0d406FE00000000000, %fd8, %p5;
	selp.f64 	%fd13, 0d0000000000000000, %fd12, %p4;
	cvt.rzi.u32.f64 	%r21, %fd13;
	setp.lt.f64 	%p6, %fd10, 0d0000000000000000;
	setp.gt.f64 	%p7, %fd10, 0d406FE00000000000;
	selp.f64 	%fd14, 0d406FE00000000000, %fd10, %p7;
	selp.f64 	%fd15, 0d0000000000000000, %fd14, %p6;
	cvt.rzi.u32.f64 	%r22, %fd15;
	setp.lt.f64 	%p8, %fd11, 0d0000000000000000;
	setp.gt.f64 	%p9, %fd11, 0d406FE00000000000;
	selp.f64 	%fd16, 0d406FE00000000000, %fd11, %p9;
	selp.f64 	%fd17, 0d0000000000000000, %fd16, %p8;
	cvt.rzi.u32.f64 	%r23, %fd17;
	mul.lo.s32 	%r24, %r6, %r16;
	cvt.s64.s32 	%rd20, %r24;
	shl.b32 	%r25, %r1, 2;
	cvt.s64.s32 	%rd21, %r25;
	add.s64 	%rd22, %rd20, %rd21;
	add.s64 	%rd23, %rd8, %rd22;
	st.global.u8 	[%rd23], %r23;
	st.global.u8 	[%rd23+1], %r22;
	st.global.u8 	[%rd23+2], %r21;
	st.global.u8 	[%rd23+3], %rs1;
$L__BB15_2:
	ret;

}
	// .globl	_Z25ycbcr411_to_rgb_p3_kernelPKhS0_S0_iiiPhS1_S1_iii
.visible .entry _Z25ycbcr411_to_rgb_p3_kernelPKhS0_S0_iiiPhS1_S1_iii(
	.param .u64 .ptr .align 1 _Z25ycbcr411_to_rgb_p3_kernelPKhS0_S0_iiiPhS1_S1_iii_param_0,
	.param .u64 .ptr .align 1 _Z25ycbcr411_to_rgb_p3_kernelPKhS0_S0_iiiPhS1_S1_iii_param_1,
	.param .u64 .ptr .align 1 _Z25ycbcr411_to_rgb_p3_kernelPKhS0_S0_iiiPhS1_S1_iii_param_2,
	.param .u32 _Z25ycbcr411_to_rgb_p3_kernelPKhS0_S0_iiiPhS1_S1_iii_param_3,
	.param .u32 _Z25ycbcr411_to_rgb_p3_kernelPKhS0_S0_iiiPhS1_S1_iii_param_4,
	.param .u32 _Z25ycbcr411_to_rgb_p3_kernelPKhS0_S0_iiiPhS1_S1_iii_param_5,
	.param .u64 .ptr .align 1 _Z25ycbcr411_to_rgb_p3_kernelPKhS0_S0_iiiPhS1_S1_iii_param_6,
	.param .u64 .ptr .align 1 _Z25ycbcr411_to_rgb_p3_kernelPKhS0_S0_iiiPhS1_S1_iii_param_7,
	.param .u64 .ptr .align 1 _Z25ycbcr411_to_rgb_p3_kernelPKhS0_S0_iiiPhS1_S1_iii_param_8,
	.param .u32 _Z25ycbcr411_to_rgb_p3_kernelPKhS0_S0_iiiPhS1_S1_iii_param_9,
	.param .u32 _Z25ycbcr411_to_rgb_p3_kernelPKhS0_S0_iiiPhS1_S1_iii_param_10,
	.param .u32 _Z25ycbcr411_to_rgb_p3_kernelPKhS0_S0_iiiPhS1_S1_iii_param_11
)
{
	.reg .pred 	%p<10>;
	.reg .b16 	%rs<4>;
	.reg .b32 	%r<25>;
	.reg .b64 	%rd<33>;
	.reg .b64 	%fd<18>;

	ld.param.u32 	%r3, [_Z25ycbcr411_to_rgb_p3_kernelPKhS0_S0_iiiPhS1_S1_iii_param_3];
	ld.param.u32 	%r4, [_Z25ycbcr411_to_rgb_p3_kernelPKhS0_S0_iiiPhS1_S1_iii_param_4];
	ld.param.u32 	%r5, [_Z25ycbcr411_to_rgb_p3_kernelPKhS0_S0_iiiPhS1_S1_iii_param_5];
	ld.param.u64 	%rd5, [_Z25ycbcr411_to_rgb_p3_kernelPKhS0_S0_iiiPhS1_S1_iii_param_7];
	ld.param.u64 	%rd6, [_Z25ycbcr411_to_rgb_p3_kernelPKhS0_S0_iiiPhS1_S1_iii_param_8];
	ld.param.u32 	%r6, [_Z25ycbcr411_to_rgb_p3_kernelPKhS0_S0_iiiPhS1_S1_iii_param_9];
	ld.param.u32 	%r7, [_Z25ycbcr411_to_rgb_p3_kernelPKhS0_S0_iiiPhS1_S1_iii_param_10];
	ld.param.u32 	%r8, [_Z25ycbcr411_to_rgb_p3_kernelPKhS0_S0_iiiPhS1_S1_iii_param_11];
	mov.u32 	%r10, %ctaid.x;
	mov.u32 	%r11, %ntid.x;
	mov.u32 	%r12, %tid.x;
	mad.lo.s32 	%r1, %r10, %r11, %r12;
	mov.u32 	%r13, %ctaid.y;
	mov.u32 	%r14, %ntid.y;
	mov.u32 	%r15, %tid.y;
	mad.lo.s32 	%r16, %r13, %r14, %r15;
	setp.ge.s32 	%p1, %r1, %r7;
	setp.ge.s32 	%p2, %r16, %r8;
	or.pred  	%p3, %p1, %p2;
	@%p3 bra 	$L__BB16_2;
	ld.param.u64 	%rd32, [_Z25ycbcr411_to_rgb_p3_kernelPKhS0_S0_iiiPhS1_S1_iii_param_6];
	ld.param.u64 	%rd31, [_Z25ycbcr411_to_rgb_p3_kernelPKhS0_S0_iiiPhS1_S1_iii_param_2];
	ld.param.u64 	%rd30, [_Z25ycbcr411_to_rgb_p3_kernelPKhS0_S0_iiiPhS1_S1_iii_param_1];
	ld.param.u64 	%rd29, [_Z25ycbcr411_to_rgb_p3_kernelPKhS0_S0_iiiPhS1_S1_iii_param_0];
	cvta.to.global.u64 	%rd7, %rd29;
	cvta.to.global.u64 	%rd8, %rd30;
	cvta.to.global.u64 	%rd9, %rd31;
	cvta.to.global.u64 	%rd10, %rd32;
	cvta.to.global.u64 	%rd11, %rd5;
	cvta.to.global.u64 	%rd12, %rd6;
	mul.lo.s32 	%r17, %r3, %r16;
	cvt.s64.s32 	%rd13, %r17;
	mul.lo.s32 	%r18, %r4, %r16;
	cvt.s64.s32 	%rd14, %r18;
	mul.lo.s32 	%r19, %r5, %r16;
	cvt.s64.s32 	%rd15, %r19;
	shr.s32 	%r20, %r1, 2;
	cvt.s64.s32 	%rd16, %r1;
	add.s64 	%rd17, %rd13, %rd16;
	add.s64 	%rd18, %rd7, %rd17;
	ld.global.u8 	%rs1, [%rd18];
	cvt.s64.s32 	%rd19, %r20;
	add.s64 	%rd20, %rd14, %rd19;
	add.s64 	%rd21, %rd8, %rd20;
	ld.global.u8 	%rs2, [%rd21];
	add.s64 	%rd22, %rd15, %rd19;
	add.s64 	%rd23, %rd9, %rd22;
	ld.global.u8 	%rs3, [%rd23];
	cvt.rn.f64.u16 	%fd1, %rs1;
	add.f64 	%fd2, %fd1, 0dC030000000000000;
	mul.f64 	%fd3, %fd2, 0d3FF29FBE76C8B439;
	cvt.rn.f64.u16 	%fd4, %rs3;
	add.f64 	%fd5, %fd4, 0dC060000000000000;
	cvt.rn.f64.u16 	%fd6, %rs2;
	add.f64 	%fd7, %fd6, 0dC060000000000000;
	fma.rn.f64 	%fd8, %fd5, 0d3FF989374BC6A7F0, %fd3;
	fma.rn.f64 	%fd9, %fd5, 0dBFEA04189374BC6A, %fd3;
	fma.rn.f64 	%fd10, %fd7, 0dBFD916872B020C4A, %fd9;
	fma.rn.f64 	%fd11, %fd7, 0d400022D0E5604189, %fd3;
	setp.lt.f64 	%p4, %fd8, 0d0000000000000000;
	setp.gt.f64 	%p5, %fd8, 0d406FE00000000000;
	selp.f64 	%fd12, 0d406FE00000000000, %fd8, %p5;
	selp.f64 	%fd13, 0d0000000000000000, %fd12, %p4;
	cvt.rzi.u32.f64 	%r21, %fd13;
	setp.lt.f64 	%p6, %fd10, 0d0000000000000000;
	setp.gt.f64 	%p7, %fd10, 0d406FE00000000000;
	selp.f64 	%fd14, 0d406FE00000000000, %fd10, %p7;
	selp.f64 	%fd15, 0d0000000000000000, %fd14, %p6;
	cvt.rzi.u32.f64 	%r22, %fd15;
	setp.lt.f64 	%p8, %fd11, 0d0000000000000000;
	setp.gt.f64 	%p9, %fd11, 0d406FE00000000000;
	selp.f64 	%fd16, 0d406FE00000000000, %fd11, %p9;
	selp.f64 	%fd17, 0d0000000000000000, %fd16, %p8;
	cvt.rzi.u32.f64 	%r23, %fd17;
	mul.lo.s32 	%r24, %r6, %r16;
	cvt.s64.s32 	%rd24, %r24;
	add.s64 	%rd25, %rd24, %rd16;
	add.s64 	%rd26, %rd10, %rd25;
	st.global.u8 	[%rd26], %r21;
	add.s64 	%rd27, %rd11, %rd25;
	st.global.u8 	[%rd27], %r22;
	add.s64 	%rd28, %rd12, %rd25;
	st.global.u8 	[%rd28], %r23;
$L__BB16_2:
	ret;

}
	// .globl	_Z25ycbcr411_to_bgr_p3_kernelPKhS0_S0_iiiPhS1_S1_iii
.visible .entry _Z25ycbcr411_to_bgr_p3_kernelPKhS0_S0_iiiPhS1_S1_iii(
	.param .u64 .ptr .align 1 _Z25ycbcr411_to_bgr_p3_kernelPKhS0_S0_iiiPhS1_S1_iii_param_0,
	.param .u64 .ptr .align 1 _Z25ycbcr411_to_bgr_p3_kernelPKhS0_S0_iiiPhS1_S1_iii_param_1,
	.param .u64 .ptr .align 1 _Z25ycbcr411_to_bgr_p3_kernelPKhS0_S0_iiiPhS1_S1_iii_param_2,
	.param .u32 _Z25ycbcr411_to_bgr_p3_kernelPKhS0_S0_iiiPhS1_S1_iii_param_3,
	.param .u32 _Z25ycbcr411_to_bgr_p3_kernelPKhS0_S0_iiiPhS1_S1_iii_param_4,
	.param .u32 _Z25ycbcr411_to_bgr_p3_kernelPKhS0_S0_iiiPhS1_S1_iii_param_5,
	.param .u64 .ptr .align 1 _Z25ycbcr411_to_bgr_p3_kernelPKhS0_S0_iiiPhS1_S1_iii_param_6,
	.param .u64 .ptr .align 1 _Z25ycbcr411_to_bgr_p3_kernelPKhS0_S0_iiiPhS1_S1_iii_param_7,
	.param .u64 .ptr .align 1 _Z25ycbcr411_to_bgr_p3_kernelPKhS0_S0_iiiPhS1_S1_iii_param_8,
	.param .u32 _Z25ycbcr411_to_bgr_p3_kernelPKhS0_S0_iiiPhS1_S1_iii_param_9,
	.param .u32 _Z25ycbcr411_to_bgr_p3_kernelPKhS0_S0_iiiPhS1_S1_iii_param_10,
	.param .u32 _Z25ycbcr411_to_bgr_p3_kernelPKhS0_S0_iiiPhS1_S1_iii_param_11
)
{
	.reg .pred 	%p<10>;
	.reg .b16 	%rs<4>;
	.reg .b32 	%r<25>;
	.reg .b64 	%rd<33>;
	.reg .b64 	%fd<18>;

	ld.param.u32 	%r3, [_Z25ycbcr411_to_bgr_p3_kernelPKhS0_S0_iiiPhS1_S1_iii_param_3];
	ld.param.u32 	%r4, [_Z25ycbcr411_to_bgr_p3_kernelPKhS0_S0_iiiPhS1_S1_iii_param_4];
	ld.param.u32 	%r5, [_Z25ycbcr411_to_bgr_p3_kernelPKhS0_S0_iiiPhS1_S1_iii_param_5];
	ld.param.u64 	%rd5, [_Z25ycbcr411_to_bgr_p3_kernelPKhS0_S0_iiiPhS1_S1_iii_param_7];
	ld.param.u64 	%rd6, [_Z25ycbcr411_to_bgr_p3_kernelPKhS0_S0_iiiPhS1_S1_iii_param_8];
	ld.param.u32 	%r6, [_Z25ycbcr411_to_bgr_p3_kernelPKhS0_S0_iiiPhS1_S1_iii_param_9];
	ld.param.u32 	%r7, [_Z25ycbcr411_to_bgr_p3_kernelPKhS0_S0_iiiPhS1_S1_iii_param_10];
	ld.param.u32 	%r8, [_Z25ycbcr411_to_bgr_p3_kernelPKhS0_S0_iiiPhS1_S1_iii_param_11];
	mov.u32 	%r10, %ctaid.x;
	mov.u32 	%r11, %ntid.x;
	mov.u32 	%r12, %tid.x;
	mad.lo.s32 	%r1, %r10, %r11, %r12;
	mov.u32 	%r13, %ctaid.y;
	mov.u32 	%r14, %ntid.y;
	mov.u32 	%r15, %tid.y;
	mad.lo.s32 	%r16, %r13, %r14, %r15;
	setp.ge.s32 	%p1, %r1, %r7;
	setp.ge.s32 	%p2, %r16, %r8;
	or.pred  	%p3, %p1, %p2;
	@%p3 bra 	$L__BB17_2;
	ld.param.u64 	%rd32, [_Z25ycbcr411_to_bgr_p3_kernelPKhS0_S0_iiiPhS1_S1_iii_param_6];
	ld.param.u64 	%rd31, [_Z25ycbcr411_to_bgr_p3_kernelPKhS0_S0_iiiPhS1_S1_iii_param_2];
	ld.param.u64 	%rd30, [_Z25ycbcr411_to_bgr_p3_kernelPKhS0_S0_iiiPhS1_S1_iii_param_1];
	ld.param.u64 	%rd29, [_Z25ycbcr411_to_bgr_p3_kernelPKhS0_S0_iiiPhS1_S1_iii_param_0];
	cvta.to.global.u64 	%rd7, %rd29;
	cvta.to.global.u64 	%rd8, %rd30;
	cvta.to.global.u64 	%rd9, %rd31;
	cvta.to.global.u64 	%rd10, %rd32;
	cvta.to.global.u64 	%rd11, %rd5;
	cvta.to.global.u64 	%rd12, %rd6;
	mul.lo.s32 	%r17, %r3, %r16;
	cvt.s64.s32 	%rd13, %r17;
	mul.lo.s32 	%r18, %r4, %r16;
	cvt.s64.s32 	%rd14, %r18;
	mul.lo.s32 	%r19, %r5, %r16;
	cvt.s64.s32 	%rd15, %r19;
	shr.s32 	%r20, %r1, 2;
	cvt.s64.s32 	%rd16, %r1;
	add.s64 	%rd17, %rd13, %rd16;
	add.s64 	%rd18, %rd7, %rd17;
	ld.global.u8 	%rs1, [%rd18];
	cvt.s64.s32 	%rd19, %r20;
	add.s64 	%rd20, %rd14, %rd19;
	add.s64 	%rd21, %rd8, %rd20;
	ld.global.u8 	%rs2, [%rd21];
	add.s64 	%rd22, %rd15, %rd19;
	add.s64 	%rd23, %rd9, %rd22;
	ld.global.u8 	%rs3, [%rd23];
	cvt.rn.f64.u16 	%fd1, %rs1;
	add.f64 	%fd2, %fd1, 0dC030000000000000;
	mul.f64 	%fd3, %fd2, 0d3FF29FBE76C8B439;
	cvt.rn.f64.u16 	%fd4, %rs3;
	add.f64 	%fd5, %fd4, 0dC060000000000000;
	cvt.rn.f64.u16 	%fd6, %rs2;
	add.f64 	%fd7, %fd6, 0dC060000000000000;
	fma.rn.f64 	%fd8, %fd5, 0d3FF989374BC6A7F0, %fd3;
	fma.rn.f64 	%fd9, %fd5, 0dBFEA04189374BC6A, %fd3;
	fma.rn.f64 	%fd10, %fd7, 0dBFD916872B020C4A, %fd9;
	fma.rn.f64 	%fd11, %fd7, 0d400022D0E5604189, %fd3;
	setp.lt.f64 	%p4, %fd8, 0d0000000000000000;
	setp.gt.f64 	%p5, %fd8, 0d406FE00000000000;
	selp.f64 	%fd12, 0d406FE00000000000, %fd8, %p5;
	selp.f64 	%fd13, 0d0000000000000000, %fd12, %p4;
	cvt.rzi.u32.f64 	%r21, %fd13;
	setp.lt.f64 	%p6, %fd10, 0d0000000000000000;
	setp.gt.f64 	%p7, %fd10, 0d406FE00000000000;
	selp.f64 	%fd14, 0d406FE00000000000, %fd10, %p7;
	selp.f64 	%fd15, 0d0000000000000000, %fd14, %p6;
	cvt.rzi.u32.f64 	%r22, %fd15;
	setp.lt.f64 	%p8, %fd11, 0d0000000000000000;
	setp.gt.f64 	%p9, %fd11, 0d406FE00000000000;
	selp.f64 	%fd16, 0d406FE00000000000, %fd11, %p9;
	selp.f64 	%fd17, 0d0000000000000000, %fd16, %p8;
	cvt.rzi.u32.f64 	%r23, %fd17;
	mul.lo.s32 	%r24, %r6, %r16;
	cvt.s64.s32 	%rd24, %r24;
	add.s64 	%rd25, %rd24, %rd16;
	add.s64 	%rd26, %rd10, %rd25;
	st.global.u8 	[%rd26], %r23;
	add.s64 	%rd27, %rd11, %rd25;
	st.global.u8 	[%rd27], %r22;
	add.s64 	%rd28, %rd12, %rd25;
	st.global.u8 	[%rd28], %r21;
$L__BB17_2:
	ret;

}


// ===== COMPILED SASS (sm_100) =====

	.target	sm_100

	.elftype	@"ET_EXEC"


//--------------------- .note.nv.tkinfo           --------------------------
	.section	.note.nv.tkinfo,"",@"SHT_NOTE"
	.sectionflags	@"SHF_NOTE_NV_TKINFO"
	.tkinfo
        /*0018*/ 	.word	0x00000002
        /*0030*/ 	.string	""
        /*0030*/ 	.string	"ptxas"
        /*0030*/ 	.string	"Cuda compilation tools, release 13.0, V13.0.88"
        /*0030*/ 	.string	"Build cuda_13.0.r13.0/compiler.36424714_0"
        /*0030*/ 	.string	"-arch sm_100 -m 64 "



//--------------------- .note.nv.cuinfo           --------------------------
	.section	.note.nv.cuinfo,"",@"SHT_NOTE"
	.sectionflags	@"SHF_NOTE_NV_CUINFO"
        /*0018*/ 	.short	0x0002
        /*001a*/ 	.short	0x0064
        /*001c*/ 	.short	0x0082
	.zero		2


//--------------------- .nv.info                  --------------------------
	.section	.nv.info,"",@"SHT_CUDA_INFO"
	.align	4


	//----- nvinfo : EIATTR_REGCOUNT
	.align		4
        /*0000*/ 	.byte	0x04, 0x2f
        /*0002*/ 	.short	(.L_1 - .L_0)
	.align		4
.L_0:
        /*0004*/ 	.word	index@(_Z27rgb_to_ycbcr411_y_c3_kernelPKhiPhiii)
        /*0008*/ 	.word	0x00000010


	//----- nvinfo : EIATTR_FRAME_SIZE
	.align		4
.L_1:
        /*000c*/ 	.byte	0x04, 0x11
        /*000e*/ 	.short	(.L_3 - .L_2)
	.align		4
.L_2:
        /*0010*/ 	.word	index@(_Z27rgb_to_ycbcr411_y_c3_kernelPKhiPhiii)
        /*0014*/ 	.word	0x00000000


	//----- nvinfo : EIATTR_REGCOUNT
	.align		4
.L_3:
        /*0018*/ 	.byte	0x04, 0x2f
        /*001a*/ 	.short	(.L_5 - .L_4)
	.align		4
.L_4:
        /*001c*/ 	.word	index@(_Z27bgr_to_ycbcr411_y_c3_kernelPKhiPhiii)
        /*0020*/ 	.word	0x00000010


	//----- nvinfo : EIATTR_FRAME_SIZE
	.align		4
.L_5:
        /*0024*/ 	.byte	0x04, 0x11
        /*0026*/ 	.short	(.L_7 - .L_6)
	.align		4
.L_6:
        /*0028*/ 	.word	index@(_Z27bgr_to_ycbcr411_y_c3_kernelPKhiPhiii)
        /*002c*/ 	.word	0x00000000


	//----- nvinfo : EIATTR_REGCOUNT
	.align		4
.L_7:
        /*0030*/ 	.byte	0x04, 0x2f
        /*0032*/ 	.short	(.L_9 - .L_8)
	.align		4
.L_8:
        /*0034*/ 	.word	index@(_Z30rgb_to_ycbcr411_cbcr_c3_kernelPKhiPhiS1_iii)
        /*0038*/ 	.word	0x0000001e


	//----- nvinfo : EIATTR_FRAME_SIZE
	.align		4
.L_9:
        /*003c*/ 	.byte	0x04, 0x11
        /*003e*/ 	.short	(.L_11 - .L_10)
	.align		4
.L_10:
        /*0040*/ 	.word	index@(_Z30rgb_to_ycbcr411_cbcr_c3_kernelPKhiPhiS1_iii)
        /*0044*/ 	.word	0x00000000


	//----- nvinfo : EIATTR_REGCOUNT
	.align		4
.L_11:
        /*0048*/ 	.byte	0x04, 0x2f
        /*004a*/ 	.short	(.L_13 - .L_12)
	.align		4
.L_12:
        /*004c*/ 	.word	index@(_Z30bgr_to_ycbcr411_cbcr_c3_kernelPKhiPhiS1_iii)
        /*0050*/ 	.word	0x0000001e


	//----- nvinfo : EIATTR_FRAME_SIZE
	.align		4
.L_13:
        /*0054*/ 	.byte	0x04, 0x11
        /*0056*/ 	.short	(.L_15 - .L_14)
	.align		4
.L_14:
        /*0058*/ 	.word	index@(_Z30bgr_to_ycbcr411_cbcr_c3_kernelPKhiPhiS1_iii)
        /*005c*/ 	.word	0x00000000


	//----- nvinfo : EIATTR_REGCOUNT
	.align		4
.L_15:
        /*0060*/ 	.byte	0x04, 0x2f
        /*0062*/ 	.short	(.L_17 - .L_16)
	.align		4
.L_16:
        /*0064*/ 	.word	index@(_Z28rgb_to_ycbcr411_y_ac4_kernelPKhiPhiii)
        /*0068*/ 	.word	0x00000010


	//----- nvinfo : EIATTR_FRAME_SIZE
	.align		4
.L_17:
        /*006c*/ 	.byte	0x04, 0x11
        /*006e*/ 	.short	(.L_19 - .L_18)
	.align		4
.L_18:
        /*0070*/ 	.word	index@(_Z28rgb_to_ycbcr411_y_ac4_kernelPKhiPhiii)
        /*0074*/ 	.word	0x00000000


	//----- nvinfo : EIATTR_REGCOUNT
	.align		4
.L_19:
        /*0078*/ 	.byte	0x04, 0x2f
        /*007a*/ 	.short	(.L_21 - .L_20)
	.align		4
.L_20:
        /*007c*/ 	.word	index@(_Z28bgr_to_ycbcr411_y_ac4_kernelPKhiPhiii)
        /*0080*/ 	.word	0x00000010


	//----- nvinfo : EIATTR_FRAME_SIZE
	.align		4
.L_21:
        /*0084*/ 	.byte	0x04, 0x11
        /*0086*/ 	.short	(.L_23 - .L_22)
	.align		4
.L_22:
        /*0088*/ 	.word	index@(_Z28bgr_to_ycbcr411_y_ac4_kernelPKhiPhiii)
        /*008c*/ 	.word	0x00000000


	//----- nvinfo : EIATTR_REGCOUNT
	.align		4
.L_23:
        /*0090*/ 	.byte	0x04, 0x2f
        /*0092*/ 	.short	(.L_25 - .L_24)
	.align		4
.L_24:
        /*0094*/ 	.word	index@(_Z31rgb_to_ycbcr411_cbcr_ac4_kernelPKhiPhiS1_iii)
        /*0098*/ 	.word	0x0000001e


	//----- nvinfo : EIATTR_FRAME_SIZE
	.align		4
.L_25:
        /*009c*/ 	.byte	0x04, 0x11
        /*009e*/ 	.short	(.L_27 - .L_26)
	.align		4
.L_26:
        /*00a0*/ 	.word	index@(_Z31rgb_to_ycbcr411_cbcr_ac4_kernelPKhiPhiS1_iii)
        /*00a4*/ 	.word	0x00000000


	//----- nvinfo : EIATTR_REGCOUNT
	.align		4
.L_27:
        /*00a8*/ 	.byte	0x04, 0x2f
        /*00aa*/ 	.short	(.L_29 - .L_28)
	.align		4
.L_28:
        /*00ac*/ 	.word	index@(_Z31bgr_to_ycbcr411_cbcr_ac4_kernelPKhiPhiS1_iii)
        /*00b0*/ 	.word	0x0000001e


	//----- nvinfo : EIATTR_FRAME_SIZE
	.align		4
.L_29:
        /*00b4*/ 	.byte	0x04, 0x11
        /*00b6*/ 	.short	(.L_31 - .L_30)
	.align		4
.L_30:
        /*00b8*/ 	.word	index@(_Z31bgr_to_ycbcr411_cbcr_ac4_kernelPKhiPhiS1_iii)
        /*00bc*/ 	.word	0x00000000


	//----- nvinfo : EIATTR_REGCOUNT
	.align		4
.L_31:
        /*00c0*/ 	.byte	0x04, 0x2f
        /*00c2*/ 	.short	(.L_33 - .L_32)
	.align		4
.L_32:
        /*00c4*/ 	.word	index@(_Z27rgb_to_ycbcr411_y_p3_kernelPKhS0_S0_iPhiii)
        /*00c8*/ 	.word	0x00000012


	//----- nvinfo : EIATTR_FRAME_SIZE
	.align		4
.L_33:
        /*00cc*/ 	.byte	0x04, 0x11
        /*00ce*/ 	.short	(.L_35 - .L_34)
	.align		4
.L_34:
        /*00d0*/ 	.word	index@(_Z27rgb_to_ycbcr411_y_p3_kernelPKhS0_S0_iPhiii)
        /*00d4*/ 	.word	0x00000000


	//----- nvinfo : EIATTR_REGCOUNT
	.align		4
.L_35:
        /*00d8*/ 	.byte	0x04, 0x2f
        /*00da*/ 	.short	(.L_37 - .L_36)
	.align		4
.L_36:
        /*00dc*/ 	.word	index@(_Z27bgr_to_ycbcr411_y_p3_kernelPKhS0_S0_iPhiii)
        /*00e0*/ 	.word	0x00000012


	//----- nvinfo : EIATTR_FRAME_SIZE
	.align		4
.L_37:
        /*00e4*/ 	.byte	0x04, 0x11
        /*00e6*/ 	.short	(.L_39 - .L_38)
	.align		4
.L_38:
        /*00e8*/ 	.word	index@(_Z27bgr_to_ycbcr411_y_p3_kernelPKhS0_S0_iPhiii)
        /*00ec*/ 	.word	0x00000000


	//----- nvinfo : EIATTR_REGCOUNT
	.align		4
.L_39:
        /*00f0*/ 	.byte	0x04, 0x2f
        /*00f2*/ 	.short	(.L_41 - .L_40)
	.align		4
.L_40:
        /*00f4*/ 	.word	index@(_Z30rgb_to_ycbcr411_cbcr_p3_kernelPKhS0_S0_iPhiS1_iii)
        /*00f8*/ 	.word	0x00000020


	//----- nvinfo : EIATTR_FRAME_SIZE
	.align		4
.L_41:
        /*00fc*/ 	.byte	0x04, 0x11
        /*00fe*/ 	.short	(.L_43 - .L_42)
	.align		4
.L_42:
        /*0100*/ 	.word	index@(_Z30rgb_to_ycbcr411_cbcr_p3_kernelPKhS0_S0_iPhiS1_iii)
        /*0104*/ 	.word	0x00000000


	//----- nvinfo : EIATTR_REGCOUNT
	.align		4
.L_43:
        /*0108*/ 	.byte	0x04, 0x2f
        /*010a*/ 	.short	(.L_45 - .L_44)
	.align		4
.L_44:
        /*010c*/ 	.word	index@(_Z30bgr_to_ycbcr411_cbcr_p3_kernelPKhS0_S0_iPhiS1_iii)
        /*0110*/ 	.word	0x00000020


	//----- nvinfo : EIATTR_FRAME_SIZE
	.align		4
.L_45:
        /*0114*/ 	.byte	0x04, 0x11
        /*0116*/ 	.short	(.L_47 - .L_46)
	.align		4
.L_46:
        /*0118*/ 	.word	index@(_Z30bgr_to_ycbcr411_cbcr_p3_kernelPKhS0_S0_iPhiS1_iii)
        /*011c*/ 	.word	0x00000000


	//----- nvinfo : EIATTR_REGCOUNT
	.align		4
.L_47:
        /*0120*/ 	.byte	0x04, 0x2f
        /*0122*/ 	.short	(.L_49 - .L_48)
	.align		4
.L_48:
        /*0124*/ 	.word	index@(_Z27ycbcr411_to_rgb_p3c3_kernelPKhS0_S0_iiiPhiii)
        /*0128*/ 	.word	0x00000013


	//----- nvinfo : EIATTR_FRAME_SIZE
	.align		4
.L_49:
        /*012c*/ 	.byte	0x04, 0x11
        /*012e*/ 	.short	(.L_51 - .L_50)
	.align		4
.L_50:
        /*0130*/ 	.word	index@(_Z27ycbcr411_to_rgb_p3c3_kernelPKhS0_S0_iiiPhiii)
        /*0134*/ 	.word	0x00000000


	//----- nvinfo : EIATTR_REGCOUNT
	.align		4
.L_51:
        /*0138*/ 	.byte	0x04, 0x2f
        /*013a*/ 	.short	(.L_53 - .L_52)
	.align		4
.L_52:
        /*013c*/ 	.word	index@(_Z27ycbcr411_to_bgr_p3c3_kernelPKhS0_S0_iiiPhiii)
        /*0140*/ 	.word	0x00000013


	//----- nvinfo : EIATTR_FRAME_SIZE
	.align		4
.L_53:
        /*0144*/ 	.byte	0x04, 0x11
        /*0146*/ 	.short	(.L_55 - .L_54)
	.align		4
.L_54:
        /*0148*/ 	.word	index@(_Z27ycbcr411_to_bgr_p3c3_kernelPKhS0_S0_iiiPhiii)
        /*014c*/ 	.word	0x00000000


	//----- nvinfo : EIATTR_REGCOUNT
	.align		4
.L_55:
        /*0150*/ 	.byte	0x04, 0x2f
        /*0152*/ 	.short	(.L_57 - .L_56)
	.align		4
.L_56:
        /*0154*/ 	.word	index@(_Z27ycbcr411_to_rgb_p3c4_kernelPKhS0_S0_iiiPhiiih)
        /*0158*/ 	.word	0x00000012


	//----- nvinfo : EIATTR_FRAME_SIZE
	.align		4
.L_57:
        /*015c*/ 	.byte	0x04, 0x11
        /*015e*/ 	.short	(.L_59 - .L_58)
	.align		4
.L_58:
        /*0160*/ 	.word	index@(_Z27ycbcr411_to_rgb_p3c4_kernelPKhS0_S0_iiiPhiiih)
        /*0164*/ 	.word	0x00000000


	//----- nvinfo : EIATTR_REGCOUNT
	.align		4
.L_59:
        /*0168*/ 	.byte	0x04, 0x2f
        /*016a*/ 	.short	(.L_61 - .L_60)
	.align		4
.L_60:
        /*016c*/ 	.word	index@(_Z27ycbcr411_to_bgr_p3c4_kernelPKhS0_S0_iiiPhiiih)
        /*0170*/ 	.word	0x00000012


	//----- nvinfo : EIATTR_FRAME_SIZE
	.align		4
.L_61:
        /*0174*/ 	.byte	0x04, 0x11
        /*0176*/ 	.short	(.L_63 - .L_62)
	.align		4
.L_62:
        /*0178*/ 	.word	index@(_Z27ycbcr411_to_bgr_p3c4_kernelPKhS0_S0_iiiPhiiih)
        /*017c*/ 	.word	0x00000000


	//----- nvinfo : EIATTR_REGCOUNT
	.align		4
.L_63:
        /*0180*/ 	.byte	0x04, 0x2f
        /*0182*/ 	.short	(.L_65 - .L_64)
	.align		4
.L_64:
        /*0184*/ 	.word	index@(_Z25ycbcr411_to_rgb_p3_kernelPKhS0_S0_iiiPhS1_S1_iii)
        /*0188*/ 	.word	0x00000013


	//----- nvinfo : EIATTR_FRAME_SIZE
	.align		4
.L_65:
        /*018c*/ 	.byte	0x04, 0x11
        /*018e*/ 	.short	(.L_67 - .L_66)
	.align		4
.L_66:
        /*0190*/ 	.word	index@(_Z25ycbcr411_to_rgb_p3_kernelPKhS0_S0_iiiPhS1_S1_iii)
        /*0194*/ 	.word	0x00000000


	//----- nvinfo : EIATTR_REGCOUNT
	.align		4
.L_67:
        /*0198*/ 	.byte	0x04, 0x2f
        /*019a*/ 	.short	(.L_69 - .L_68)
	.align		4
.L_68:
        /*019c*/ 	.word	index@(_Z25ycbcr411_to_bgr_p3_kernelPKhS0_S0_iiiPhS1_S1_iii)
        /*01a0*/ 	.word	0x00000013


	//----- nvinfo : EIATTR_FRAME_SIZE
	.align		4
.L_69:
        /*01a4*/ 	.byte	0x04, 0x11
        /*01a6*/ 	.short	(.L_71 - .L_70)
	.align		4
.L_70:
        /*01a8*/ 	.word	index@(_Z25ycbcr411_to_bgr_p3_kernelPKhS0_S0_iiiPhS1_S1_iii)
        /*01ac*/ 	.word	0x00000000


	//----- nvinfo : EIATTR_MIN_STACK_SIZE
	.align		4
.L_71:
        /*01b0*/ 	.byte	0x04, 0x12
        /*01b2*/ 	.short	(.L_73 - .L_72)
	.align		4
.L_72:
        /*01b4*/ 	.word	index@(_Z25ycbcr411_to_bgr_p3_kernelPKhS0_S0_iiiPhS1_S1_iii)
        /*01b8*/ 	.word	0x00000000


	//----- nvinfo : EIATTR_MIN_STACK_SIZE
	.align		4
.L_73:
        /*01bc*/ 	.byte	0x04, 0x12
        /*01be*/ 	.short	(.L_75 - .L_74)
	.align		4
.L_74:
        /*01c0*/ 	.word	index@(_Z25ycbcr411_to_rgb_p3_kernelPKhS0_S0_iiiPhS1_S1_iii)
        /*01c4*/ 	.word	0x00000000


	//----- nvinfo : EIATTR_MIN_STACK_SIZE
	.align		4
.L_75:
        /*01c8*/ 	.byte	0x04, 0x12
        /*01ca*/ 	.short	(.L_77 - .L_76)
	.align		4
.L_76:
        /*01cc*/ 	.word	index@(_Z27ycbcr411_to_bgr_p3c4_kernelPKhS0_S0_iiiPhiiih)
        /*01d0*/ 	.word	0x00000000


	//----- nvinfo : EIATTR_MIN_STACK_SIZE
	.align		4
.L_77:
        /*01d4*/ 	.byte	0x04, 0x12
        /*01d6*/ 	.short	(.L_79 - .L_78)
	.align		4
.L_78:
        /*01d8*/ 	.word	index@(_Z27ycbcr411_to_rgb_p3c4_kernelPKhS0_S0_iiiPhiiih)
        /*01dc*/ 	.word	0x00000000


	//----- nvinfo : EIATTR_MIN_STACK_SIZE
	.align		4
.L_79:
        /*01e0*/ 	.byte	0x04, 0x12
        /*01e2*/ 	.short	(.L_81 - .L_80)
	.align		4
.L_80:
        /*01e4*/ 	.word	index@(_Z27ycbcr411_to_bgr_p3c3_kernelPKhS0_S0_iiiPhiii)
        /*01e8*/ 	.word	0x00000000


	//----- nvinfo : EIATTR_MIN_STACK_SIZE
	.align		4
.L_81:
        /*01ec*/ 	.byte	0x04, 0x12
        /*01ee*/ 	.short	(.L_83 - .L_82)
	.align		4
.L_82:
        /*01f0*/ 	.word	index@(_Z27ycbcr411_to_rgb_p3c3_kernelPKhS0_S0_iiiPhiii)
        /*01f4*/ 	.word	0x00000000


	//----- nvinfo : EIATTR_MIN_STACK_SIZE
	.align		4
.L_83:
        /*01f8*/ 	.byte	0x04, 0x12
        /*01fa*/ 	.short	(.L_85 - .L_84)
	.align		4
.L_84:
        /*01fc*/ 	.word	index@(_Z30bgr_to_ycbcr411_cbcr_p3_kernelPKhS0_S0_iPhiS1_iii)
        /*0200*/ 	.word	0x00000000


	//----- nvinfo : EIATTR_MIN_STACK_SIZE
	.align		4
.L_85:
        /*0204*/ 	.byte	0x04, 0x12
        /*0206*/ 	.short	(.L_87 - .L_86)
	.align		4
.L_86:
        /*0208*/ 	.word	index@(_Z30rgb_to_ycbcr411_cbcr_p3_kernelPKhS0_S0_iPhiS1_iii)
        /*020c*/ 	.word	0x00000000


	//----- nvinfo : EIATTR_MIN_STACK_SIZE
	.align		4
.L_87:
        /*0210*/ 	.byte	0x04, 0x12
        /*0212*/ 	.short	(.L_89 - .L_88)
	.align		4
.L_88:
        /*0214*/ 	.word	index@(_Z27bgr_to_ycbcr411_y_p3_kernelPKhS0_S0_iPhiii)
        /*0218*/ 	.word	0x00000000


	//----- nvinfo : EIATTR_MIN_STACK_SIZE
	.align		4
.L_89:
        /*021c*/ 	.byte	0x04, 0x12
        /*021e*/ 	.short	(.L_91 - .L_90)
	.align		4
.L_90:
        /*0220*/ 	.word	index@(_Z27rgb_to_ycbcr411_y_p3_kernelPKhS0_S0_iPhiii)
        /*0224*/ 	.word	0x00000000


	//----- nvinfo : EIATTR_MIN_STACK_SIZE
	.align		4
.L_91:
        /*0228*/ 	.byte	0x04, 0x12
        /*022a*/ 	.short	(.L_93 - .L_92)
	.align		4
.L_92:
        /*022c*/ 	.word	index@(_Z31bgr_to_ycbcr411_cbcr_ac4_kernelPKhiPhiS1_iii)
        /*0230*/ 	.word	0x00000000


	//----- nvinfo : EIATTR_MIN_STACK_SIZE
	.align		4
.L_93:
        /*0234*/ 	.byte	0x04, 0x12
        /*0236*/ 	.short	(.L_95 - .L_94)
	.align		4
.L_94:
        /*0238*/ 	.word	index@(_Z31rgb_to_ycbcr411_cbcr_ac4_kernelPKhiPhiS1_iii)
        /*023c*/ 	.word	0x00000000


	//----- nvinfo : EIATTR_MIN_STACK_SIZE
	.align		4
.L_95:
        /*0240*/ 	.byte	0x04, 0x12
        /*0242*/ 	.short	(.L_97 - .L_96)
	.align		4
.L_96:
        /*0244*/ 	.word	index@(_Z28bgr_to_ycbcr411_y_ac4_kernelPKhiPhiii)
        /*0248*/ 	.word	0x00000000


	//----- nvinfo : EIATTR_MIN_STACK_SIZE
	.align		4
.L_97:
        /*024c*/ 	.byte	0x04, 0x12
        /*024e*/ 	.short	(.L_99 - .L_98)
	.align		4
.L_98:
        /*0250*/ 	.word	index@(_Z28rgb_to_ycbcr411_y_ac4_kernelPKhiPhiii)
        /*0254*/ 	.word	0x00000000


	//----- nvinfo : EIATTR_MIN_STACK_SIZE
	.align		4
.L_99:
        /*0258*/ 	.byte	0x04, 0x12
        /*025a*/ 	.short	(.L_101 - .L_100)
	.align		4
.L_100:
        /*025c*/ 	.word	index@(_Z30bgr_to_ycbcr411_cbcr_c3_kernelPKhiPhiS1_iii)
        /*0260*/ 	.word	0x00000000


	//----- nvinfo : EIATTR_MIN_STACK_SIZE
	.align		4
.L_101:
        /*0264*/ 	.byte	0x04, 0x12
        /*0266*/ 	.short	(.L_103 - .L_102)
	.align		4
.L_102:
        /*0268*/ 	.word	index@(_Z30rgb_to_ycbcr411_cbcr_c3_kernelPKhiPhiS1_iii)
        /*026c*/ 	.word	0x00000000


	//----- nvinfo : EIATTR_MIN_STACK_SIZE
	.align		4
.L_103:
        /*0270*/ 	.byte	0x04, 0x12
        /*0272*/ 	.short	(.L_105 - .L_104)
	.align		4
.L_104:
        /*0274*/ 	.word	index@(_Z27bgr_to_ycbcr411_y_c3_kernelPKhiPhiii)
        /*0278*/ 	.word	0x00000000


	//----- nvinfo : EIATTR_MIN_STACK_SIZE
	.align		4
.L_105:
        /*027c*/ 	.byte	0x04, 0x12
        /*027e*/ 	.short	(.L_107 - .L_106)
	.align		4
.L_106:
        /*0280*/ 	.word	index@(_Z27rgb_to_ycbcr411_y_c3_kernelPKhiPhiii)
        /*0284*/ 	.word	0x00000000
.L_107:


//--------------------- .nv.compat                --------------------------
	.section	.nv.compat,"",@"SHT_CUDA_COMPAT_INFO"
	.align	4
        /*0000*/ 	.byte	0x02, 0x09, 0x00, 0x00, 0x02, 0x02, 0x01, 0x00, 0x02, 0x05, 0x05, 0x00, 0x03, 0x07, 0x01, 0x01
        /*0010*/ 	.byte	0x02, 0x03, 0x00, 0x00, 0x02, 0x06, 0x01, 0x00, 0x04, 0x0b, 0x08, 0x00, 0x01, 0x00, 0x00, 0x00
        /*0020*/ 	.byte	0x00, 0x00, 0x00, 0x00


//--------------------- .nv.info._Z25ycbcr411_to_bgr_p3_kernelPKhS0_S0_iiiPhS1_S1_iii --------------------------
	.section	.nv.info._Z25ycbcr411_to_bgr_p3_kernelPKhS0_S0_iiiPhS1_S1_iii,"",@"SHT_CUDA_INFO"
	.sectionflags	@""
	.align	4


	//----- nvinfo : EIATTR_CUDA_API_VERSION
	.align		4
        /*0000*/ 	.byte	0x04, 0x37
        /*0002*/ 	.short	(.L_109 - .L_108)
.L_108:
        /*0004*/ 	.word	0x00000082


	//----- nvinfo : EIATTR_KPARAM_INFO
	.align		4
.L_109:
        /*0008*/ 	.byte	0x04, 0x17
        /*000a*/ 	.short	(.L_111 - .L_110)
.L_110:
        /*000c*/ 	.word	0x00000000
        /*0010*/ 	.short	0x000b
        /*0012*/ 	.short	0x0048
        /*0014*/ 	.byte	0x00, 0xf0, 0x11, 0x00


	//----- nvinfo : EIATTR_KPARAM_INFO
	.align		4
.L_111:
        /*0018*/ 	.byte	0x04, 0x17
        /*001a*/ 	.short	(.L_113 - .L_112)
.L_112:
        /*001c*/ 	.word	0x00000000
        /*0020*/ 	.short	0x000a
        /*0022*/ 	.short	0x0044
        /*0024*/ 	.byte	0x00, 0xf0, 0x11, 0x00


	//----- nvinfo : EIATTR_KPARAM_INFO
	.align		4
.L_113:
        /*0028*/ 	.byte	0x04, 0x17
        /*002a*/ 	.short	(.L_115 - .L_114)
.L_114:
        /*002c*/ 	.word	0x00000000
        /*0030*/ 	.short	0x0009
        /*0032*/ 	.short	0x0040
        /*0034*/ 	.byte	0x00, 0xf0, 0x11, 0x00


	//----- nvinfo : EIATTR_KPARAM_INFO
	.align		4
.L_115:
        /*0038*/ 	.byte	0x04, 0x17
        /*003a*/ 	.short	(.L_117 - .L_116)
.L_116:
        /*003c*/ 	.word	0x00000000
        /*0040*/ 	.short	0x0008
        /*0042*/ 	.short	0x0038
        /*0044*/ 	.byte	0x00, 0xf5, 0x21, 0x00


	//----- nvinfo : EIATTR_KPARAM_INFO
	.align		4
.L_117:
        /*0048*/ 	.byte	0x04, 0x17
        /*004a*/ 	.short	(.L_119 - .L_118)
.L_118:
        /*004c*/ 	.word	0x00000000
        /*0050*/ 	.short	0x0007
        /*0052*/ 	.short	0x0030
        /*0054*/ 	.byte	0x00, 0xf5, 0x21, 0x00


	//----- nvinfo : EIATTR_KPARAM_INFO
	.align		4
.L_119:
        /*0058*/ 	.byte	0x04, 0x17
        /*005a*/ 	.short	(.L_121 - .L_120)
.L_120:
        /*005c*/ 	.word	0x00000000
        /*0060*/ 	.short	0x0006
        /*0062*/ 	.short	0x0028
        /*0064*/ 	.byte	0x00, 0xf5, 0x21, 0x00


	//----- nvinfo : EIATTR_KPARAM_INFO
	.align		4
.L_121:
        /*0068*/ 	.byte	0x04, 0x17
        /*006a*/ 	.short	(.L_123 - .L_122)
.L_122:
        /*006c*/ 	.word	0x00000000
        /*0070*/ 	.short	0x0005
        /*0072*/ 	.short	0x0020
        /*0074*/ 	.byte	0x00, 0xf0, 0x11, 0x00


	//----- nvinfo : EIATTR_KPARAM_INFO
	.align		4
.L_123:
        /*0078*/ 	.byte	0x04, 0x17
        /*007a*/ 	.short	(.L_125 - .L_124)
.L_124:
        /*007c*/ 	.word	0x00000000
        /*0080*/ 	.short	0x0004
        /*0082*/ 	.short	0x001c
        /*0084*/ 	.byte	0x00, 0xf0, 0x11, 0x00


	//----- nvinfo : EIATTR_KPARAM_INFO
	.align		4
.L_125:
        /*0088*/ 	.byte	0x04, 0x17
        /*008a*/ 	.short	(.L_127 - .L_126)
.L_126:
        /*008c*/ 	.word	0x00000000
        /*0090*/ 	.short	0x0003
        /*0092*/ 	.short	0x0018
        /*0094*/ 	.byte	0x00, 0xf0, 0x11, 0x00


	//----- nvinfo : EIATTR_KPARAM_INFO
	.align		4
.L_127:
        /*0098*/ 	.byte	0x04, 0x17
        /*009a*/ 	.short	(.L_129 - .L_128)
.L_128:
        /*009c*/ 	.word	0x00000000
        /*00a0*/ 	.short	0x0002
        /*00a2*/ 	.short	0x0010
        /*00a4*/ 	.byte	0x00, 0xf5, 0x21, 0x00


	//----- nvinfo : EIATTR_KPARAM_INFO
	.align		4
.L_129:
        /*00a8*/ 	.byte	0x04, 0x17
        /*00aa*/ 	.short	(.L_131 - .L_130)
.L_130:
        /*00ac*/ 	.word	0x00000000
        /*00b0*/ 	.short	0x0001
        /*00b2*/ 	.short	0x0008
        /*00b4*/ 	.byte	0x00, 0xf5, 0x21, 0x00


	//----- nvinfo : EIATTR_KPARAM_INFO
	.align		4
.L_131:
        /*00b8*/ 	.byte	0x04, 0x17
        /*00ba*/ 	.short	(.L_133 - .L_132)
.L_132:
        /*00bc*/ 	.word	0x00000000
        /*00c0*/ 	.short	0x0000
        /*00c2*/ 	.short	0x0000
        /*00c4*/ 	.byte	0x00, 0xf5, 0x21, 0x00


	//----- nvinfo : EIATTR_SPARSE_MMA_MASK
	.align		4
.L_133:
        /*00c8*/ 	.byte	0x03, 0x50
        /*00ca*/ 	.short	0x0000


	//----- nvinfo : EIATTR_MAXREG_COUNT
	.align		4
        /*00cc*/ 	.byte	0x03, 0x1b
        /*00ce*/ 	.short	0x00ff


	//----- nvinfo : EIATTR_MERCURY_ISA_VERSION
	.align		4
        /*00d0*/ 	.byte	0x03, 0x5f
        /*00d2*/ 	.short	0x0101


	//----- nvinfo : EIATTR_VRC_CTA_INIT_COUNT
	.align		4
        /*00d4*/ 	.byte	0x02, 0x4a
	.zero		1
	.zero		1


	//----- nvinfo : EIATTR_EXIT_INSTR_OFFSETS
	.align		4
        /*00d8*/ 	.byte	0x04, 0x1c
        /*00da*/ 	.short	(.L_135 - .L_134)


	//   ....[0]....
.L_134:
        /*00dc*/ 	.word	0x000000d0


	//   ....[1]....
        /*00e0*/ 	.word	0x000005d0


	//----- nvinfo : EIATTR_CBANK_PARAM_SIZE
	.align		4
.L_135:
        /*00e4*/ 	.byte	0x03, 0x19
        /*00e6*/ 	.short	0x004c


	//----- nvinfo : EIATTR_PARAM_CBANK
	.align		4
        /*00e8*/ 	.byte	0x04, 0x0a
        /*00ea*/ 	.short	(.L_137 - .L_136)
	.align		4
.L_136:
        /*00ec*/ 	.word	index@(.nv.constant0._Z25ycbcr411_to_bgr_p3_kernelPKhS0_S0_iiiPhS1_S1_iii)
        /*00f0*/ 	.short	0x0380
        /*00f2*/ 	.short	0x004c


	//----- nvinfo : EIATTR_SW_WAR
	.align		4
.L_137:
        /*00f4*/ 	.byte	0x04, 0x36
        /*00f6*/ 	.short	(.L_139 - .L_138)
.L_138:
        /*00f8*/ 	.word	0x00000008
.L_139:


//--------------------- .nv.info._Z25ycbcr411_to_rgb_p3_kernelPKhS0_S0_iiiPhS1_S1_iii --------------------------
	.section	.nv.info._Z25ycbcr411_to_rgb_p3_kernelPKhS0_S0_iiiPhS1_S1_iii,"",@"SHT_CUDA_INFO"
	.sectionflags	@""
	.align	4


	//----- nvinfo : EIATTR_CUDA_API_VERSION
	.align		4
        /*0000*/ 	.byte	0x04, 0x37
        /*0002*/ 	.short	(.L_141 - .L_140)
.L_140:
        /*0004*/ 	.word	0x00000082


	//----- nvinfo : EIATTR_KPARAM_INFO
	.align		4
.L_141:
        /*0008*/ 	.byte	0x04, 0x17
        /*000a*/ 	.short	(.L_143 - .L_142)
.L_142:
        /*000c*/ 	.word	0x00000000
        /*0010*/ 	.short	0x000b
        /*0012*/ 	.short	0x0048
        /*0014*/ 	.byte	0x00, 0xf0, 0x11, 0x00


	//----- nvinfo : EIATTR_KPARAM_INFO
	.align		4
.L_143:
        /*0018*/ 	.byte	0x04, 0x17
        /*001a*/ 	.short	(.L_145 - .L_144)
.L_144:
        /*001c*/ 	.word	0x00000000
        /*0020*/ 	.short	0x000a
        /*0022*/ 	.short	0x0044
        /*0024*/ 	.byte	0x00, 0xf0, 0x11, 0x00


	//----- nvinfo : EIATTR_KPARAM_INFO
	.align		4
.L_145:
        /*0028*/ 	.byte	0x04, 0x17
        /*002a*/ 	.short	(.L_147 - .L_146)
.L_146:
        /*002c*/ 	.word	0x00000000
        /*0030*/ 	.short	0x0009
        /*0032*/ 	.short	0x0040
        /*0034*/ 	.byte	0x00, 0xf0, 0x11, 0x00


	//----- nvinfo : EIATTR_KPARAM_INFO
	.align		4
.L_147:
        /*0038*/ 	.byte	0x04, 0x17
        /*003a*/ 	.short	(.L_149 - .L_148)
.L_148:
        /*003c*/ 	.word	0x00000000
        /*0040*/ 	.short	0x0008
        /*0042*/ 	.short	0x0038
        /*0044*/ 	.byte	0x00, 0xf5, 0x21, 0x00


	//----- nvinfo : EIATTR_KPARAM_INFO
	.align		4
.L_149:
        /*0048*/ 	.byte	0x04, 0x17
        /*004a*/ 	.short	(.L_151 - .L_150)
.L_150:
        /*004c*/ 	.word	0x00000000
        /*0050*/ 	.short	0x0007
        /*0052*/ 	.short	0x0030
        /*0054*/ 	.byte	0x00, 0xf5, 0x21, 0x00


	//----- nvinfo : EIATTR_KPARAM_INFO
	.align		4
.L_151:
        /*0058*/ 	.byte	0x04, 0x17
        /*005a*/ 	.short	(.L_153 - .L_152)
.L_152:
        /*005c*/ 	.word	0x00000000
        /*0060*/ 	.short	0x0006
        /*0062*/ 	.short	0x0028
        /*0064*/ 	.byte	0x00, 0xf5, 0x21, 0x00


	//----- nvinfo : EIATTR_KPARAM_INFO
	.align		4
.L_153:
        /*0068*/ 	.byte	0x04, 0x17
        /*006a*/ 	.short	(.L_155 - .L_154)
.L_154:
        /*006c*/ 	.word	0x00000000
        /*0070*/ 	.short	0x0005
        /*0072*/ 	.short	0x0020
        /*0074*/ 	.byte	0x00, 0xf0, 0x11, 0x00


	//----- nvinfo : EIATTR_KPARAM_INFO
	.align		4
.L_155:
        /*0078*/ 	.byte	0x04, 0x17
        /*007a*/ 	.short	(.L_157 - .L_156)
.L_156:
        /*007c*/ 	.word	0x00000000
        /*0080*/ 	.short	0x0004
        /*0082*/ 	.short	0x001c
        /*0084*/ 	.byte	0x00, 0xf0, 0x11, 0x00


	//----- nvinfo : EIATTR_KPARAM_INFO
	.align		4
.L_157:
        /*0088*/ 	.byte	0x04, 0x17
        /*008a*/ 	.short	(.L_159 - .L_158)
.L_158:
        /*008c*/ 	.word	0x00000000
        /*0090*/ 	.short	0x0003
        /*0092*/ 	.short	0x0018
        /*0094*/ 	.byte	0x00, 0xf0, 0x11, 0x00


	//----- nvinfo : EIATTR_KPARAM_INFO
	.align		4
.L_159:
        /*0098*/ 	.byte	0x04, 0x17
        /*009a*/ 	.short	(.L_161 - .L_160)
.L_160:
        /*009c*/ 	.word	0x00000000
        /*00a0*/ 	.short	0x0002
        /*00a2*/ 	.short	0x0010
        /*00a4*/ 	.byte	0x00, 0xf5, 0x21, 0x00


	//----- nvinfo : EIATTR_KPARAM_INFO
	.align		4
.L_161:
        /*00a8*/ 	.byte	0x04, 0x17
        /*00aa*/ 	.short	(.L_163 - .L_162)
.L_162:
        /*00ac*/ 	.word	0x00000000
        /*00b0*/ 	.short	0x0001
        /*00b2*/ 	.short	0x0008
        /*00b4*/ 	.byte	0x00, 0xf5, 0x21, 0x00


	//----- nvinfo : EIATTR_KPARAM_INFO
	.align		4
.L_163:
        /*00b8*/ 	.byte	0x04, 0x17
        /*00ba*/ 	.short	(.L_165 - .L_164)
.L_164:
        /*00bc*/ 	.word	0x00000000
        /*00c0*/ 	.short	0x0000
        /*00c2*/ 	.short	0x0000
        /*00c4*/ 	.byte	0x00, 0xf5, 0x21, 0x00


	//----- nvinfo : EIATTR_SPARSE_MMA_MASK
	.align		4
.L_165:
        /*00c8*/ 	.byte	0x03, 0x50
        /*00ca*/ 	.short	0x0000


	//----- nvinfo : EIATTR_MAXREG_COUNT
	.align		4
        /*00cc*/ 	.byte	0x03, 0x1b
        /*00ce*/ 	.short	0x00ff


	//----- nvinfo : EIATTR_MERCURY_ISA_VERSION
	.align		4
        /*00d0*/ 	.byte	0x03, 0x5f
        /*00d2*/ 	.short	0x0101


	//----- nvinfo : EIATTR_VRC_CTA_INIT_COUNT
	.align		4
        /*00d4*/ 	.byte	0x02, 0x4a
	.zero		1
	.zero		1


	//----- nvinfo : EIATTR_EXIT_INSTR_OFFSETS
	.align		4
        /*00d8*/ 	.byte	0x04, 0x1c
        /*00da*/ 	.short	(.L_167 - .L_166)


	//   ....[0]....
.L_166:
        /*00dc*/ 	.word	0x000000d0


	//   ....[1]....
        /*00e0*/ 	.word	0x000005d0


	//----- nvinfo : EIATTR_CBANK_PARAM_SIZE
	.align		4
.L_167:
        /*00e4*/ 	.byte	0x03, 0x19
        /*00e6*/ 	.short	0x004c


	//----- nvinfo : EIATTR_PARAM_CBANK
	.align		4
        /*00e8*/ 	.byte	0x04, 0x0a
        /*00ea*/ 	.short	(.L_169 - .L_168)
	.align		4
.L_168:
        /*00ec*/ 	.word	index@(.nv.constant0._Z25ycbcr411_to_rgb_p3_kernelPKhS0_S0_iiiPhS1_S1_iii)
        /*00f0*/ 	.short	0x0380
        /*00f2*/ 	.short	0x004c


	//----- nvinfo : EIATTR_SW_WAR
	.align		4
.L_169:
        /*00f4*/ 	.byte	0x04, 0x36
        /*00f6*/ 	.short	(.L_171 - .L_170)
.L_170:
        /*00f8*/ 	.word	0x00000008
.L_171:


//--------------------- .nv.info._Z27ycbcr411_to_bgr_p3c4_kernelPKhS0_S0_iiiPhiiih --------------------------
	.section	.nv.info._Z27ycbcr411_to_bgr_p3c4_kernelPKhS0_S0_iiiPhiiih,"",@"SHT_CUDA_INFO"
	.sectionflags	@""
	.align	4


	//----- nvinfo : EIATTR_CUDA_API_VERSION
	.align		4
        /*0000*/ 	.byte	0x04, 0x37
        /*0002*/ 	.short	(.L_173 - .L_172)
.L_172:
        /*0004*/ 	.word	0x00000082


	//----- nvinfo : EIATTR_KPARAM_INFO
	.align		4
.L_173:
        /*0008*/ 	.byte	0x04, 0x17
        /*000a*/ 	.short	(.L_175 - .L_174)
.L_174:
        /*000c*/ 	.word	0x00000000
        /*0010*/ 	.short	0x000a
        /*0012*/ 	.short	0x003c
        /*0014*/ 	.byte	0x00, 0xf0, 0x05, 0x00


	//----- nvinfo : EIATTR_KPARAM_INFO
	.align		4
.L_175:
        /*0018*/ 	.byte	0x04, 0x17
        /*001a*/ 	.short	(.L_177 - .L_176)
.L_176:
        /*001c*/ 	.word	0x00000000
        /*0020*/ 	.short	0x0009
        /*0022*/ 	.short	0x0038
        /*0024*/ 	.byte	0x00, 0xf0, 0x11, 0x00


	//----- nvinfo : EIATTR_KPARAM_INFO
	.align		4
.L_177:
        /*0028*/ 	.byte	0x04, 0x17
        /*002a*/ 	.short	(.L_179 - .L_178)
.L_178:
        /*002c*/ 	.word	0x00000000
        /*0030*/ 	.short	0x0008
        /*0032*/ 	.short	0x0034
        /*0034*/ 	.byte	0x00, 0xf0, 0x11, 0x00


	//----- nvinfo : EIATTR_KPARAM_INFO
	.align		4
.L_179:
        /*0038*/ 	.byte	0x04, 0x17
        /*003a*/ 	.short	(.L_181 - .L_180)
.L_180:
        /*003c*/ 	.word	0x00000000
        /*0040*/ 	.short	0x0007
        /*0042*/ 	.short	0x0030
        /*0044*/ 	.byte	0x00, 0xf0, 0x11, 0x00


	//----- nvinfo : EIATTR_KPARAM_INFO
	.align		4
.L_181:
        /*0048*/ 	.byte	0x04, 0x17
        /*004a*/ 	.short	(.L_183 - .L_182)
.L_182:
        /*004c*/ 	.word	0x00000000
        /*0050*/ 	.short	0x0006
        /*0052*/ 	.short	0x0028
        /*0054*/ 	.byte	0x00, 0xf5, 0x21, 0x00


	//----- nvinfo : EIATTR_KPARAM_INFO
	.align		4
.L_183:
        /*0058*/ 	.byte	0x04, 0x17
        /*005a*/ 	.short	(.L_185 - .L_184)
.L_184:
        /*005c*/ 	.word	0x00000000
        /*0060*/ 	.short	0x0005
        /*0062*/ 	.short	0x0020
        /*0064*/ 	.byte	0x00, 0xf0, 0x11, 0x00


	//----- nvinfo : EIATTR_KPARAM_INFO
	.align		4
.L_185:
        /*0068*/ 	.byte	0x04, 0x17
        /*006a*/ 	.short	(.L_187 - .L_186)
.L_186:
        /*006c*/ 	.word	0x00000000
        /*0070*/ 	.short	0x0004
        /*0072*/ 	.short	0x001c
        /*0074*/ 	.byte	0x00, 0xf0, 0x11, 0x00


	//----- nvinfo : EIATTR_KPARAM_INFO
	.align		4
.L_187:
        /*0078*/ 	.byte	0x04, 0x17
        /*007a*/ 	.short	(.L_189 - .L_188)
.L_188:
        /*007c*/ 	.word	0x00000000
        /*0080*/ 	.short	0x0003
        /*0082*/ 	.short	0x0018
        /*0084*/ 	.byte	0x00, 0xf0, 0x11, 0x00


	//----- nvinfo : EIATTR_KPARAM_INFO
	.align		4
.L_189:
        /*0088*/ 	.byte	0x04, 0x17
        /*008a*/ 	.short	(.L_191 - .L_190)
.L_190:
        /*008c*/ 	.word	0x00000000
        /*0090*/ 	.short	0x0002
        /*0092*/ 	.short	0x0010
        /*0094*/ 	.byte	0x00, 0xf5, 0x21, 0x00


	//----- nvinfo : EIATTR_KPARAM_INFO
	.align		4
.L_191:
        /*0098*/ 	.byte	0x04, 0x17
        /*009a*/ 	.short	(.L_193 - .L_192)
.L_192:
        /*009c*/ 	.word	0x00000000
        /*00a0*/ 	.short	0x0001
        /*00a2*/ 	.short	0x0008
        /*00a4*/ 	.byte	0x00, 0xf5, 0x21, 0x00


	//----- nvinfo : EIATTR_KPARAM_INFO
	.align		4
.L_193:
        /*00a8*/ 	.byte	0x04, 0x17
        /*00aa*/ 	.short	(.L_195 - .L_194)
.L_194:
        /*00ac*/ 	.word	0x00000000
        /*00b0*/ 	.short	0x0000
        /*00b2*/ 	.short	0x0000
        /*00b4*/ 	.byte	0x00, 0xf5, 0x21, 0x00


	//----- nvinfo : EIATTR_SPARSE_MMA_MASK
	.align		4
.L_195:
        /*00b8*/ 	.byte	0x03, 0x50
        /*00ba*/ 	.short	0x0000


	//----- nvinfo : EIATTR_MAXREG_COUNT
	.align		4
        /*00bc*/ 	.byte	0x03, 0x1b
        /*00be*/ 	.short	0x00ff


	//----- nvinfo : EIATTR_MERCURY_ISA_VERSION
	.align		4
        /*00c0*/ 	.byte	0x03, 0x5f
        /*00c2*/ 	.short	0x0101


	//----- nvinfo : EIATTR_VRC_CTA_INIT_COUNT
	.align		4
        /*00c4*/ 	.byte	0x02, 0x4a
	.zero		1
	.zero		1


	//----- nvinfo : EIATTR_EXIT_INSTR_OFFSETS
	.align		4
        /*00c8*/ 	.byte	0x04, 0x1c
        /*00ca*/ 	.short	(.L_197 - .L_196)


	//   ....[0]....
.L_196:
        /*00cc*/ 	.word	0x000000d0


	//   ....[1]....
        /*00d0*/ 	.word	0x000005b0


	//----- nvinfo : EIATTR_CBANK_PARAM_SIZE
	.align		4
.L_197:
        /*00d4*/ 	.byte	0x03, 0x19
        /*00d6*/ 	.short	0x003d


	//----- nvinfo : EIATTR_PARAM_CBANK
	.align		4
        /*00d8*/ 	.byte	0x04, 0x0a
        /*00da*/ 	.short	(.L_199 - .L_198)
	.align		4
.L_198:
        /*00dc*/ 	.word	index@(.nv.constant0._Z27ycbcr411_to_bgr_p3c4_kernelPKhS0_S0_iiiPhiiih)
        /*00e0*/ 	.short	0x0380
        /*00e2*/ 	.short	0x003d


	//----- nvinfo : EIATTR_SW_WAR
	.align		4
.L_199:
        /*00e4*/ 	.byte	0x04, 0x36
        /*00e6*/ 	.short	(.L_201 - .L_200)
.L_200:
        /*00e8*/ 	.word	0x00000008
.L_201:


//--------------------- .nv.info._Z27ycbcr411_to_rgb_p3c4_kernelPKhS0_S0_iiiPhiiih --------------------------
	.section	.nv.info._Z27ycbcr411_to_rgb_p3c4_kernelPKhS0_S0_iiiPhiiih,"",@"SHT_CUDA_INFO"
	.sectionflags	@""
	.align	4


	//----- nvinfo : EIATTR_CUDA_API_VERSION
	.align		4
        /*0000*/ 	.byte	0x04, 0x37
        /*0002*/ 	.short	(.L_203 - .L_202)
.L_202:
        /*0004*/ 	.word	0x00000082


	//----- nvinfo : EIATTR_KPARAM_INFO
	.align		4
.L_203:
        /*0008*/ 	.byte	0x04, 0x17
        /*000a*/ 	.short	(.L_205 - .L_204)
.L_204:
        /*000c*/ 	.word	0x00000000
        /*0010*/ 	.short	0x000a
        /*0012*/ 	.short	0x003c
        /*0014*/ 	.byte	0x00, 0xf0, 0x05, 0x00


	//----- nvinfo : EIATTR_KPARAM_INFO
	.align		4
.L_205:
        /*0018*/ 	.byte	0x04, 0x17
        /*001a*/ 	.short	(.L_207 - .L_206)
.L_206:
        /*001c*/ 	.word	0x00000000
        /*0020*/ 	.short	0x0009
        /*0022*/ 	.short	0x0038
        /*0024*/ 	.byte	0x00, 0xf0, 0x11, 0x00


	//----- nvinfo : EIATTR_KPARAM_INFO
	.align		4
.L_207:
        /*0028*/ 	.byte	0x04, 0x17
        /*002a*/ 	.short	(.L_209 - .L_208)
.L_208:
        /*002c*/ 	.word	0x00000000
        /*0030*/ 	.short	0x0008
        /*0032*/ 	.short	0x0034
        /*0034*/ 	.byte	0x00, 0xf0, 0x11, 0x00


	//----- nvinfo : EIATTR_KPARAM_INFO
	.align		4
.L_209:
        /*0038*/ 	.byte	0x04, 0x17
        /*003a*/ 	.short	(.L_211 - .L_210)
.L_210:
        /*003c*/ 	.word	0x00000000
        /*0040*/ 	.short	0x0007
        /*0042*/ 	.short	0x0030
        /*0044*/ 	.byte	0x00, 0xf0, 0x11, 0x00


	//----- nvinfo : EIATTR_KPARAM_INFO
	.align		4
.L_211:
        /*0048*/ 	.byte	0x04, 0x17
        /*004a*/ 	.short	(.L_213 - .L_212)
.L_212:
        /*004c*/ 	.word	0x00000000
        /*0050*/ 	.short	0x0006
        /*0052*/ 	.short	0x0028
        /*0054*/ 	.byte	0x00, 0xf5, 0x21, 0x00


	//----- nvinfo : EIATTR_KPARAM_INFO
	.align		4
.L_213:
        /*0058*/ 	.byte	0x04, 0x17
        /*005a*/ 	.short	(.L_215 - .L_214)
.L_214:
        /*005c*/ 	.word	0x00000000
        /*0060*/ 	.short	0x0005
        /*0062*/ 	.short	0x0020
        /*0064*/ 	.byte	0x00, 0xf0, 0x11, 0x00


	//----- nvinfo : EIATTR_KPARAM_INFO
	.align		4
.L_215:
        /*0068*/ 	.byte	0x04, 0x17
        /*006a*/ 	.short	(.L_217 - .L_216)
.L_216:
        /*006c*/ 	.word	0x00000000
        /*0070*/ 	.short	0x0004
        /*0072*/ 	.short	0x001c
        /*0074*/ 	.byte	0x00, 0xf0, 0x11, 0x00


	//----- nvinfo : EIATTR_KPARAM_INFO
	.align		4
.L_217:
        /*0078*/ 	.byte	0x04, 0x17
        /*007a*/ 	.short	(.L_219 - .L_218)
.L_218:
        /*007c*/ 	.word	0x00000000
        /*0080*/ 	.short	0x0003
        /*0082*/ 	.short	0x0018
        /*0084*/ 	.byte	0x00, 0xf0, 0x11, 0x00


	//----- nvinfo : EIATTR_KPARAM_INFO
	.align		4
.L_219:
        /*0088*/ 	.byte	0x04, 0x17
        /*008a*/ 	.short	(.L_221 - .L_220)
.L_220:
        /*008c*/ 	.word	0x00000000
        /*0090*/ 	.short	0x0002
        /*0092*/ 	.short	0x0010
        /*0094*/ 	.byte	0x00, 0xf5, 0x21, 0x00


	//----- nvinfo : EIATTR_KPARAM_INFO
	.align		4
.L_221:
        /*0098*/ 	.byte	0x04, 0x17
        /*009a*/ 	.short	(.L_223 - .L_222)
.L_222:
        /*009c*/ 	.word	0x00000000
        /*00a0*/ 	.short	0x0001
        /*00a2*/ 	.short	0x0008
        /*00a4*/ 	.byte	0x00, 0xf5, 0x21, 0x00


	//----- nvinfo : EIATTR_KPARAM_INFO
	.align		4
.L_223:
        /*00a8*/ 	.byte	0x04, 0x17
        /*00aa*/ 	.short	(.L_225 - .L_224)
.L_224:
        /*00ac*/ 	.word	0x00000000
        /*00b0*/ 	.short	0x0000
        /*00b2*/ 	.short	0x0000
        /*00b4*/ 	.byte	0x00, 0xf5, 0x21, 0x00


	//----- nvinfo : EIATTR_SPARSE_MMA_MASK
	.align		4
.L_225:
        /*00b8*/ 	.byte	0x03, 0x50
        /*00ba*/ 	.short	0x0000


	//----- nvinfo : EIATTR_MAXREG_COUNT
	.align		4
        /*00bc*/ 	.byte	0x03, 0x1b
        /*00be*/ 	.short	0x00ff


	//----- nvinfo : EIATTR_MERCURY_ISA_VERSION
	.align		4
        /*00c0*/ 	.byte	0x03, 0x5f
        /*00c2*/ 	.short	0x0101


	//----- nvinfo : EIATTR_VRC_CTA_INIT_COUNT
	.align		4
        /*00c4*/ 	.byte	0x02, 0x4a
	.zero		1
	.zero		1


	//----- nvinfo : EIATTR_EXIT_INSTR_OFFSETS
	.align		4
        /*00c8*/ 	.byte	0x04, 0x1c
        /*00ca*/ 	.short	(.L_227 - .L_226)


	//   ....[0]....
.L_226:
        /*00cc*/ 	.word	0x000000d0


	//   ....[1]....
        /*00d0*/ 	.word	0x000005b0


	//----- nvinfo : EIATTR_CBANK_PARAM_SIZE
	.align		4
.L_227:
        /*00d4*/ 	.byte	0x03, 0x19
        /*00d6*/ 	.short	0x003d


	//----- nvinfo : EIATTR_PARAM_CBANK
	.align		4
        /*00d8*/ 	.byte	0x04, 0x0a
        /*00da*/ 	.short	(.L_229 - .L_228)
	.align		4
.L_228:
        /*00dc*/ 	.word	index@(.nv.constant0._Z27ycbcr411_to_rgb_p3c4_kernelPKhS0_S0_iiiPhiiih)
        /*00e0*/ 	.short	0x0380
        /*00e2*/ 	.short	0x003d


	//----- nvinfo : EIATTR_SW_WAR
	.align		4
.L_229:
        /*00e4*/ 	.byte	0x04, 0x36
        /*00e6*/ 	.short	(.L_231 - .L_230)
.L_230:
        /*00e8*/ 	.word	0x00000008
.L_231:


//--------------------- .nv.info._Z27ycbcr411_to_bgr_p3c3_kernelPKhS0_S0_iiiPhiii --------------------------
	.section	.nv.info._Z27ycbcr411_to_bgr_p3c3_kernelPKhS0_S0_iiiPhiii,"",@"SHT_CUDA_INFO"
	.sectionflags	@""
	.align	4


	//----- nvinfo : EIATTR_CUDA_API_VERSION
	.align		4
        /*0000*/ 	.byte	0x04, 0x37
        /*0002*/ 	.short	(.L_233 - .L_232)
.L_232:
        /*0004*/ 	.word	0x00000082


	//----- nvinfo : EIATTR_KPARAM_INFO
	.align		4
.L_233:
        /*0008*/ 	.byte	0x04, 0x17
        /*000a*/ 	.short	(.L_235 - .L_234)
.L_234:
        /*000c*/ 	.word	0x00000000
        /*0010*/ 	.short	0x0009
        /*0012*/ 	.short	0x0038
        /*0014*/ 	.byte	0x00, 0xf0, 0x11, 0x00


	//----- nvinfo : EIATTR_KPARAM_INFO
	.align		4
.L_235:
        /*0018*/ 	.byte	0x04, 0x17
        /*001a*/ 	.short	(.L_237 - .L_236)
.L_236:
        /*001c*/ 	.word	0x00000000
        /*0020*/ 	.short	0x0008
        /*0022*/ 	.short	0x0034
        /*0024*/ 	.byte	0x00, 0xf0, 0x11, 0x00


	//----- nvinfo : EIATTR_KPARAM_INFO
	.align		4
.L_237:
        /*0028*/ 	.byte	0x04, 0x17
        /*002a*/ 	.short	(.L_239 - .L_238)
.L_238:
        /*002c*/ 	.word	0x00000000
        /*0030*/ 	.short	0x0007
        /*0032*/ 	.short	0x0030
        /*0034*/ 	.byte	0x00, 0xf0, 0x11, 0x00


	//----- nvinfo : EIATTR_KPARAM_INFO
	.align		4
.L_239:
        /*0038*/ 	.byte	0x04, 0x17
        /*003a*/ 	.short	(.L_241 - .L_240)
.L_240:
        /*003c*/ 	.word	0x00000000
        /*0040*/ 	.short	0x0006
        /*0042*/ 	.short	0x0028
        /*0044*/ 	.byte	0x00, 0xf5, 0x21, 0x00


	//----- nvinfo : EIATTR_KPARAM_INFO
	.align		4
.L_241:
        /*0048*/ 	.byte	0x04, 0x17
        /*004a*/ 	.short	(.L_243 - .L_242)
.L_242:
        /*004c*/ 	.word	0x00000000
        /*0050*/ 	.short	0x0005
        /*0052*/ 	.short	0x0020
        /*0054*/ 	.byte	0x00, 0xf0, 0x11, 0x00


	//----- nvinfo : EIATTR_KPARAM_INFO
	.align		4
.L_243:
        /*0058*/ 	.byte	0x04, 0x17
        /*005a*/ 	.short	(.L_245 - .L_244)
.L_244:
        /*005c*/ 	.word	0x00000000
        /*0060*/ 	.short	0x0004
        /*0062*/ 	.short	0x001c
        /*0064*/ 	.byte	0x00, 0xf0, 0x11, 0x00


	//----- nvinfo : EIATTR_KPARAM_INFO
	.align		4
.L_245:
        /*0068*/ 	.byte	0x04, 0x17
        /*006a*/ 	.short	(.L_247 - .L_246)
.L_246:
        /*006c*/ 	.word	0x00000000
        /*0070*/ 	.short	0x0003
        /*0072*/ 	.short	0x0018
        /*0074*/ 	.byte	0x00, 0xf0, 0x11, 0x00


	//----- nvinfo : EIATTR_KPARAM_INFO
	.align		4
.L_247:
        /*0078*/ 	.byte	0x04, 0x17
        /*007a*/ 	.short	(.L_249 - .L_248)
.L_248:
        /*007c*/ 	.word	0x00000000
        /*0080*/ 	.short	0x0002
        /*0082*/ 	.short	0x0010
        /*0084*/ 	.byte	0x00, 0xf5, 0x21, 0x00


	//----- nvinfo : EIATTR_KPARAM_INFO
	.align		4
.L_249:
        /*0088*/ 	.byte	0x04, 0x17
        /*008a*/ 	.short	(.L_251 - .L_250)
.L_250:
        /*008c*/ 	.word	0x00000000
        /*0090*/ 	.short	0x0001
        /*0092*/ 	.short	0x0008
        /*0094*/ 	.byte	0x00, 0xf5, 0x21, 0x00


	//----- nvinfo : EIATTR_KPARAM_INFO
	.align		4
.L_251:
        /*0098*/ 	.byte	0x04, 0x17
        /*009a*/ 	.short	(.L_253 - .L_252)
.L_252:
        /*009c*/ 	.word	0x00000000
        /*00a0*/ 	.short	0x0000
        /*00a2*/ 	.short	0x0000
        /*00a4*/ 	.byte	0x00, 0xf5, 0x21, 0x00


	//----- nvinfo : EIATTR_SPARSE_MMA_MASK
	.align		4
.L_253:
        /*00a8*/ 	.byte	0x03, 0x50
        /*00aa*/ 	.short	0x0000


	//----- nvinfo : EIATTR_MAXREG_COUNT
	.align		4
        /*00ac*/ 	.byte	0x03, 0x1b
        /*00ae*/ 	.short	0x00ff


	//----- nvinfo : EIATTR_MERCURY_ISA_VERSION
	.align		4
        /*00b0*/ 	.byte	0x03, 0x5f
        /*00b2*/ 	.short	0x0101


	//----- nvinfo : EIATTR_VRC_CTA_INIT_COUNT
	.align		4
        /*00b4*/ 	.byte	0x02, 0x4a
	.zero		1
	.zero		1


	//----- nvinfo : EIATTR_EXIT_INSTR_OFFSETS
	.align		4
        /*00b8*/ 	.byte	0x04, 0x1c
        /*00ba*/ 	.short	(.L_255 - .L_254)


	//   ....[0]....
.L_254:
        /*00bc*/ 	.word	0x000000d0


	//   ....[1]....
        /*00c0*/ 	.word	0x00000590


	//----- nvinfo : EIATTR_CBANK_PARAM_SIZE
	.align		4
.L_255:
        /*00c4*/ 	.byte	0x03, 0x19
        /*00c6*/ 	.short	0x003c


	//----- nvinfo : EIATTR_PARAM_CBANK
	.align		4
        /*00c8*/ 	.byte	0x04, 0x0a
        /*00ca*/ 	.short	(.L_257 - .L_256)
	.align		4
.L_256:
        /*00cc*/ 	.word	index@(.nv.constant0._Z27ycbcr411_to_bgr_p3c3_kernelPKhS0_S0_iiiPhiii)
        /*00d0*/ 	.short	0x0380
        /*00d2*/ 	.short	0x003c


	//----- nvinfo : EIATTR_SW_WAR
	.align		4
.L_257:
        /*00d4*/ 	.byte	0x04, 0x36
        /*00d6*/ 	.short	(.L_259 - .L_258)
.L_258:
        /*00d8*/ 	.word	0x00000008
.L_259:


//--------------------- .nv.info._Z27ycbcr411_to_rgb_p3c3_kernelPKhS0_S0_iiiPhiii --------------------------
	.section	.nv.info._Z27ycbcr411_to_rgb_p3c3_kernelPKhS0_S0_iiiPhiii,"",@"SHT_CUDA_INFO"
	.sectionflags	@""
	.align	4


	//----- nvinfo : EIATTR_CUDA_API_VERSION
	.align		4
        /*0000*/ 	.byte	0x04, 0x37
        /*0002*/ 	.short	(.L_261 - .L_260)
.L_260:
        /*0004*/ 	.word	0x00000082


	//----- nvinfo : EIATTR_KPARAM_INFO
	.align		4
.L_261:
        /*0008*/ 	.byte	0x04, 0x17
        /*000a*/ 	.short	(.L_263 - .L_262)
.L_262:
        /*000c*/ 	.word	0x00000000
        /*0010*/ 	.short	0x0009
        /*0012*/ 	.short	0x0038
        /*0014*/ 	.byte	0x00, 0xf0, 0x11, 0x00


	//----- nvinfo : EIATTR_KPARAM_INFO
	.align		4
.L_263:
        /*0018*/ 	.byte	0x04, 0x17
        /*001a*/ 	.short	(.L_265 - .L_264)
.L_264:
        /*001c*/ 	.word	0x00000000
        /*0020*/ 	.short	0x0008
        /*0022*/ 	.short	0x0034
        /*0024*/ 	.byte	0x00, 0xf0, 0x11, 0x00


	//----- nvinfo : EIATTR_KPARAM_INFO
	.align		4
.L_265:
        /*0028*/ 	.byte	0x04, 0x17
        /*002a*/ 	.short	(.L_267 - .L_266)
.L_266:
        /*002c*/ 	.word	0x00000000
        /*0030*/ 	.short	0x0007
        /*0032*/ 	.short	0x0030
        /*0034*/ 	.byte	0x00, 0xf0, 0x11, 0x00


	//----- nvinfo : EIATTR_KPARAM_INFO
	.align		4
.L_267:
        /*0038*/ 	.byte	0x04, 0x17
        /*003a*/ 	.short	(.L_269 - .L_268)
.L_268:
        /*003c*/ 	.word	0x00000000
        /*0040*/ 	.short	0x0006
        /*0042*/ 	.short	0x0028
        /*0044*/ 	.byte	0x00, 0xf5, 0x21, 0x00


	//----- nvinfo : EIATTR_KPARAM_INFO
	.align		4
.L_269:
        /*0048*/ 	.byte	0x04, 0x17
        /*004a*/ 	.short	(.L_271 - .L_270)
.L_270:
        /*004c*/ 	.word	0x00000000
        /*0050*/ 	.short	0x0005
        /*0052*/ 	.short	0x0020
        /*0054*/ 	.byte	0x00, 0xf0, 0x11, 0x00


	//----- nvinfo : EIATTR_KPARAM_INFO
	.align		4
.L_271:
        /*0058*/ 	.byte	0x04, 0x17
        /*005a*/ 	.short	(.L_273 - .L_272)
.L_272:
        /*005c*/ 	.word	0x00000000
        /*0060*/ 	.short	0x0004
        /*0062*/ 	.short	0x001c
        /*0064*/ 	.byte	0x00, 0xf0, 0x11, 0x00


	//----- nvinfo : EIATTR_KPARAM_INFO
	.align		4
.L_273:
        /*0068*/ 	.byte	0x04, 0x17
        /*006a*/ 	.short	(.L_275 - .L_274)
.L_274:
        /*006c*/ 	.word	0x00000000
        /*0070*/ 	.short	0x0003
        /*0072*/ 	.short	0x0018
        /*0074*/ 	.byte	0x00, 0xf0, 0x11, 0x00


	//----- nvinfo : EIATTR_KPARAM_INFO
	.align		4
.L_275:
        /*0078*/ 	.byte	0x04, 0x17
        /*007a*/ 	.short	(.L_277 - .L_276)
.L_276:
        /*007c*/ 	.word	0x00000000
        /*0080*/ 	.short	0x0002
        /*0082*/ 	.short	0x0010
        /*0084*/ 	.byte	0x00, 0xf5, 0x21, 0x00


	//----- nvinfo : EIATTR_KPARAM_INFO
	.align		4
.L_277:
        /*0088*/ 	.byte	0x04, 0x17
        /*008a*/ 	.short	(.L_279 - .L_278)
.L_278:
        /*008c*/ 	.word	0x00000000
        /*0090*/ 	.short	0x0001
        /*0092*/ 	.short	0x0008
        /*0094*/ 	.byte	0x00, 0xf5, 0x21, 0x00


	//----- nvinfo : EIATTR_KPARAM_INFO
	.align		4
.L_279:
        /*0098*/ 	.byte	0x04, 0x17
        /*009a*/ 	.short	(.L_281 - .L_280)
.L_280:
        /*009c*/ 	.word	0x00000000
        /*00a0*/ 	.short	0x0000
        /*00a2*/ 	.short	0x0000
        /*00a4*/ 	.byte	0x00, 0xf5, 0x21, 0x00


	//----- nvinfo : EIATTR_SPARSE_MMA_MASK
	.align		4
.L_281:
        /*00a8*/ 	.byte	0x03, 0x50
        /*00aa*/ 	.short	0x0000


	//----- nvinfo : EIATTR_MAXREG_COUNT
	.align		4
        /*00ac*/ 	.byte	0x03, 0x1b
        /*00ae*/ 	.short	0x00ff


	//----- nvinfo : EIATTR_MERCURY_ISA_VERSION
	.align		4
        /*00b0*/ 	.byte	0x03, 0x5f
        /*00b2*/ 	.short	0x0101


	//----- nvinfo : EIATTR_VRC_CTA_INIT_COUNT
	.align		4
        /*00b4*/ 	.byte	0x02, 0x4a
	.zero		1
	.zero		1


	//----- nvinfo : EIATTR_EXIT_INSTR_OFFSETS
	.align		4
        /*00b8*/ 	.byte	0x04, 0x1c
        /*00ba*/ 	.short	(.L_283 - .L_282)


	//   ....[0]....
.L_282:
        /*00bc*/ 	.word	0x000000d0


	//   ....[1]....
        /*00c0*/ 	.word	0x00000590


	//----- nvinfo : EIATTR_CBANK_PARAM_SIZE
	.align		4
.L_283:
        /*00c4*/ 	.byte	0x03, 0x19
        /*00c6*/ 	.short	0x003c


	//----- nvinfo : EIATTR_PARAM_CBANK
	.align		4
        /*00c8*/ 	.byte	0x04, 0x0a
        /*00ca*/ 	.short	(.L_285 - .L_284)
	.align		4
.L_284:
        /*00cc*/ 	.word	index@(.nv.constant0._Z27ycbcr411_to_rgb_p3c3_kernelPKhS0_S0_iiiPhiii)
        /*00d0*/ 	.short	0x0380
        /*00d2*/ 	.short	0x003c


	//----- nvinfo : EIATTR_SW_WAR
	.align		4
.L_285:
        /*00d4*/ 	.byte	0x04, 0x36
        /*00d6*/ 	.short	(.L_287 - .L_286)
.L_286:
        /*00d8*/ 	.word	0x00000008
.L_287:


//--------------------- .nv.info._Z30bgr_to_ycbcr411_cbcr_p3_kernelPKhS0_S0_iPhiS1_iii --------------------------
	.section	.nv.info._Z30bgr_to_ycbcr411_cbcr_p3_kernelPKhS0_S0_iPhiS1_iii,"",@"SHT_CUDA_INFO"
	.sectionflags	@""
	.align	4


	//----- nvinfo : EIATTR_CUDA_API_VERSION
	.align		4
        /*0000*/ 	.byte	0x04, 0x37
        /*0002*/ 	.short	(.L_289 - .L_288)
.L_288:
        /*0004*/ 	.word	0x00000082


	//----- nvinfo : EIATTR_KPARAM_INFO
	.align		4
.L_289:
        /*0008*/ 	.byte	0x04, 0x17
        /*000a*/ 	.short	(.L_291 - .L_290)
.L_290:
        /*000c*/ 	.word	0x00000000
        /*0010*/ 	.short	0x0009
        /*0012*/ 	.short	0x0040
        /*0014*/ 	.byte	0x00, 0xf0, 0x11, 0x00


	//----- nvinfo : EIATTR_KPARAM_INFO
	.align		4
.L_291:
        /*0018*/ 	.byte	0x04, 0x17
        /*001a*/ 	.short	(.L_293 - .L_292)
.L_292:
        /*001c*/ 	.word	0x00000000
        /*0020*/ 	.short	0x0008
        /*0022*/ 	.short	0x003c
        /*0024*/ 	.byte	0x00, 0xf0, 0x11, 0x00


	//----- nvinfo : EIATTR_KPARAM_INFO
	.align		4
.L_293:
        /*0028*/ 	.byte	0x04, 0x17
        /*002a*/ 	.short	(.L_295 - .L_294)
.L_294:
        /*002c*/ 	.word	0x00000000
        /*0030*/ 	.short	0x0007
        /*0032*/ 	.short	0x0038
        /*0034*/ 	.byte	0x00, 0xf0, 0x11, 0x00


	//----- nvinfo : EIATTR_KPARAM_INFO
	.align		4
.L_295:
        /*0038*/ 	.byte	0x04, 0x17
        /*003a*/ 	.short	(.L_297 - .L_296)
.L_296:
        /*003c*/ 	.word	0x00000000
        /*0040*/ 	.short	0x0006
        /*0042*/ 	.short	0x0030
        /*0044*/ 	.byte	0x00, 0xf5, 0x21, 0x00


	//----- nvinfo : EIATTR_KPARAM_INFO
	.align		4
.L_297:
        /*0048*/ 	.byte	0x04, 0x17
        /*004a*/ 	.short	(.L_299 - .L_298)
.L_298:
        /*004c*/ 	.word	0x00000000
        /*0050*/ 	.short	0x0005
        /*0052*/ 	.short	0x0028
        /*0054*/ 	.byte	0x00, 0xf0, 0x11, 0x00


	//----- nvinfo : EIATTR_KPARAM_INFO
	.align		4
.L_299:
        /*0058*/ 	.byte	0x04, 0x17
        /*005a*/ 	.short	(.L_301 - .L_300)
.L_300:
        /*005c*/ 	.word	0x00000000
        /*0060*/ 	.short	0x0004
        /*0062*/ 	.short	0x0020
        /*0064*/ 	.byte	0x00, 0xf5, 0x21, 0x00


	//----- nvinfo : EIATTR_KPARAM_INFO
	.align		4
.L_301:
        /*0068*/ 	.byte	0x04, 0x17
        /*006a*/ 	.short	(.L_303 - .L_302)
.L_302:
        /*006c*/ 	.word	0x00000000
        /*0070*/ 	.short	0x0003
        /*0072*/ 	.short	0x0018
        /*0074*/ 	.byte	0x00, 0xf0, 0x11, 0x00


	//----- nvinfo : EIATTR_KPARAM_INFO
	.align		4
.L_303:
        /*0078*/ 	.byte	0x04, 0x17
        /*007a*/ 	.short	(.L_305 - .L_304)
.L_304:
        /*007c*/ 	.word	0x00000000
        /*0080*/ 	.short	0x0002
        /*0082*/ 	.short	0x0010
        /*0084*/ 	.byte	0x00, 0xf5, 0x21, 0x00


	//----- nvinfo : EIATTR_KPARAM_INFO
	.align		4
.L_305:
        /*0088*/ 	.byte	0x04, 0x17
        /*008a*/ 	.short	(.L_307 - .L_306)
.L_306:
        /*008c*/ 	.word	0x00000000
        /*0090*/ 	.short	0x0001
        /*0092*/ 	.short	0x0008
        /*0094*/ 	.byte	0x00, 0xf5, 0x21, 0x00


	//----- nvinfo : EIATTR_KPARAM_INFO
	.align		4
.L_307:
        /*0098*/ 	.byte	0x04, 0x17
        /*009a*/ 	.short	(.L_309 - .L_308)
.L_308:
        /*009c*/ 	.word	0x00000000
        /*00a0*/ 	.short	0x0000
        /*00a2*/ 	.short	0x0000
        /*00a4*/ 	.byte	0x00, 0xf5, 0x21, 0x00


	//----- nvinfo : EIATTR_SPARSE_MMA_MASK
	.align		4
.L_309:
        /*00a8*/ 	.byte	0x03, 0x50
        /*00aa*/ 	.short	0x0000


	//----- nvinfo : EIATTR_MAXREG_COUNT
	.align		4
        /*00ac*/ 	.byte	0x03, 0x1b
        /*00ae*/ 	.short	0x00ff


	//----- nvinfo : EIATTR_MERCURY_ISA_VERSION
	.align		4
        /*00b0*/ 	.byte	0x03, 0x5f
        /*00b2*/ 	.short	0x0101


	//----- nvinfo : EIATTR_VRC_CTA_INIT_COUNT
	.align		4
        /*00b4*/ 	.byte	0x02, 0x4a
	.zero		1
	.zero		1


	//----- nvinfo : EIATTR_EXIT_INSTR_OFFSETS
	.align		4
        /*00b8*/ 	.byte	0x04, 0x1c
        /*00ba*/ 	.short	(.L_311 - .L_310)


	//   ....[0]....
.L_310:
        /*00bc*/ 	.word	0x000000e0


	//   ....[1]....
        /*00c0*/ 	.word	0x00000b50


	//----- nvinfo : EIATTR_CBANK_PARAM_SIZE
	.align		4
.L_311:
        /*00c4*/ 	.byte	0x03, 0x19
        /*00c6*/ 	.short	0x0044


	//----- nvinfo : EIATTR_PARAM_CBANK
	.align		4
        /*00c8*/ 	.byte	0x04, 0x0a
        /*00ca*/ 	.short	(.L_313 - .L_312)
	.align		4
.L_312:
        /*00cc*/ 	.word	index@(.nv.constant0._Z30bgr_to_ycbcr411_cbcr_p3_kernelPKhS0_S0_iPhiS1_iii)
        /*00d0*/ 	.short	0x0380
        /*00d2*/ 	.short	0x0044


	//----- nvinfo : EIATTR_SW_WAR
	.align		4
.L_313:
        /*00d4*/ 	.byte	0x04, 0x36
        /*00d6*/ 	.short	(.L_315 - .L_314)
.L_314:
        /*00d8*/ 	.word	0x00000008
.L_315:


//--------------------- .nv.info._Z30rgb_to_ycbcr411_cbcr_p3_kernelPKhS0_S0_iPhiS1_iii --------------------------
	.section	.nv.info._Z30rgb_to_ycbcr411_cbcr_p3_kernelPKhS0_S0_iPhiS1_iii,"",@"SHT_CUDA_INFO"
	.sectionflags	@""
	.align	4


	//----- nvinfo : EIATTR_CUDA_API_VERSION
	.align		4
        /*0000*/ 	.byte	0x04, 0x37
        /*0002*/ 	.short	(.L_317 - .L_316)
.L_316:
        /*0004*/ 	.word	0x00000082


	//----- nvinfo : EIATTR_KPARAM_INFO
	.align		4
.L_317:
        /*0008*/ 	.byte	0x04, 0x17
        /*000a*/ 	.short	(.L_319 - .L_318)
.L_318:
        /*000c*/ 	.word	0x00000000
        /*0010*/ 	.short	0x0009
        /*0012*/ 	.short	0x0040
        /*0014*/ 	.byte	0x00, 0xf0, 0x11, 0x00


	//----- nvinfo : EIATTR_KPARAM_INFO
	.align		4
.L_319:
        /*0018*/ 	.byte	0x04, 0x17
        /*001a*/ 	.short	(.L_321 - .L_320)
.L_320:
        /*001c*/ 	.word	0x00000000
        /*0020*/ 	.short	0x0008
        /*0022*/ 	.short	0x003c
        /*0024*/ 	.byte	0x00, 0xf0, 0x11, 0x00


	//----- nvinfo : EIATTR_KPARAM_INFO
	.align		4
.L_321:
        /*0028*/ 	.byte	0x04, 0x17
        /*002a*/ 	.short	(.L_323 - .L_322)
.L_322:
        /*002c*/ 	.word	0x00000000
        /*0030*/ 	.short	0x0007
        /*0032*/ 	.short	0x0038
        /*0034*/ 	.byte	0x00, 0xf0, 0x11, 0x00


	//----- nvinfo : EIATTR_KPARAM_INFO
	.align		4
.L_323:
        /*0038*/ 	.byte	0x04, 0x17
        /*003a*/ 	.short	(.L_325 - .L_324)
.L_324:
        /*003c*/ 	.word	0x00000000
        /*0040*/ 	.short	0x0006
        /*0042*/ 	.short	0x0030
        /*0044*/ 	.byte	0x00, 0xf5, 0x21, 0x00


	//----- nvinfo : EIATTR_KPARAM_INFO
	.align		4
.L_325:
        /*0048*/ 	.byte	0x04, 0x17
        /*004a*/ 	.short	(.L_327 - .L_326)
.L_326:
        /*004c*/ 	.word	0x00000000
        /*0050*/ 	.short	0x0005
        /*0052*/ 	.short	0x0028
        /*0054*/ 	.byte	0x00, 0xf0, 0x11, 0x00


	//----- nvinfo : EIATTR_KPARAM_INFO
	.align		4
.L_327:
        /*0058*/ 	.byte	0x04, 0x17
        /*005a*/ 	.short	(.L_329 - .L_328)
.L_328:
        /*005c*/ 	.word	0x00000000
        /*0060*/ 	.short	0x0004
        /*0062*/ 	.short	0x0020
        /*0064*/ 	.byte	0x00, 0xf5, 0x21, 0x00


	//----- nvinfo : EIATTR_KPARAM_INFO
	.align		4
.L_329:
        /*0068*/ 	.byte	0x04, 0x17
        /*006a*/ 	.short	(.L_331 - .L_330)
.L_330:
        /*006c*/ 	.word	0x00000000
        /*0070*/ 	.short	0x0003
        /*0072*/ 	.short	0x0018
        /*0074*/ 	.byte	0x00, 0xf0, 0x11, 0x00


	//----- nvinfo : EIATTR_KPARAM_INFO
	.align		4
.L_331:
        /*0078*/ 	.byte	0x04, 0x17
        /*007a*/ 	.short	(.L_333 - .L_332)
.L_332:
        /*007c*/ 	.word	0x00000000
        /*0080*/ 	.short	0x0002
        /*0082*/ 	.short	0x0010
        /*0084*/ 	.byte	0x00, 0xf5, 0x21, 0x00


	//----- nvinfo : EIATTR_KPARAM_INFO
	.align		4
.L_333:
        /*0088*/ 	.byte	0x04, 0x17
        /*008a*/ 	.short	(.L_335 - .L_334)
.L_334:
        /*008c*/ 	.word	0x00000000
        /*0090*/ 	.short	0x0001
        /*0092*/ 	.short	0x0008
        /*0094*/ 	.byte	0x00, 0xf5, 0x21, 0x00


	//----- nvinfo : EIATTR_KPARAM_INFO
	.align		4
.L_335:
        /*0098*/ 	.byte	0x04, 0x17
        /*009a*/ 	.short	(.L_337 - .L_336)
.L_336:
        /*009c*/ 	.word	0x00000000
        /*00a0*/ 	.short	0x0000
        /*00a2*/ 	.short	0x0000
        /*00a4*/ 	.byte	0x00, 0xf5, 0x21, 0x00


	//----- nvinfo : EIATTR_SPARSE_MMA_MASK
	.align		4
.L_337:
        /*00a8*/ 	.byte	0x03, 0x50
        /*00aa*/ 	.short	0x0000


	//----- nvinfo : EIATTR_MAXREG_COUNT
	.align		4
        /*00ac*/ 	.byte	0x03, 0x1b
        /*00ae*/ 	.short	0x00ff


	//----- nvinfo : EIATTR_MERCURY_ISA_VERSION
	.align		4
        /*00b0*/ 	.byte	0x03, 0x5f
        /*00b2*/ 	.short	0x0101


	//----- nvinfo : EIATTR_VRC_CTA_INIT_COUNT
	.align		4
        /*00b4*/ 	.byte	0x02, 0x4a
	.zero		1
	.zero		1


	//----- nvinfo : EIATTR_EXIT_INSTR_OFFSETS
	.align		4
        /*00b8*/ 	.byte	0x04, 0x1c
        /*00ba*/ 	.short	(.L_339 - .L_338)


	//   ....[0]....
.L_338:
        /*00bc*/ 	.word	0x000000e0


	//   ....[1]....
        /*00c0*/ 	.word	0x00000b50


	//----- nvinfo : EIATTR_CBANK_PARAM_SIZE
	.align		4
.L_339:
        /*00c4*/ 	.byte	0x03, 0x19
        /*00c6*/ 	.short	0x0044


	//----- nvinfo : EIATTR_PARAM_CBANK
	.align		4
        /*00c8*/ 	.byte	0x04, 0x0a
        /*00ca*/ 	.short	(.L_341 - .L_340)
	.align		4
.L_340:
        /*00cc*/ 	.word	index@(.nv.constant0._Z30rgb_to_ycbcr411_cbcr_p3_kernelPKhS0_S0_iPhiS1_iii)
        /*00d0*/ 	.short	0x0380
        /*00d2*/ 	.short	0x0044


	//----- nvinfo : EIATTR_SW_WAR
	.align		4
.L_341:
        /*00d4*/ 	.byte	0x04, 0x36
        /*00d6*/ 	.short	(.L_343 - .L_342)
.L_342:
        /*00d8*/ 	.word	0x00000008
.L_343:


//--------------------- .nv.info._Z27bgr_to_ycbcr411_y_p3_kernelPKhS0_S0_iPhiii --------------------------
	.section	.nv.info._Z27bgr_to_ycbcr411_y_p3_kernelPKhS0_S0_iPhiii,"",@"SHT_CUDA_INFO"
	.sectionflags	@""
	.align	4


	//----- nvinfo : EIATTR_CUDA_API_VERSION
	.align		4
        /*0000*/ 	.byte	0x04, 0x37
        /*0002*/ 	.short	(.L_345 - .L_344)
.L_344:
        /*0004*/ 	.word	0x00000082


	//----- nvinfo : EIATTR_KPARAM_INFO
	.align		4
.L_345:
        /*0008*/ 	.byte	0x04, 0x17
        /*000a*/ 	.short	(.L_347 - .L_346)
.L_346:
        /*000c*/ 	.word	0x00000000
        /*0010*/ 	.short	0x0007
        /*0012*/ 	.short	0x0030
        /*0014*/ 	.byte	0x00, 0xf0, 0x11, 0x00


	//----- nvinfo : EIATTR_KPARAM_INFO
	.align		4
.L_347:
        /*0018*/ 	.byte	0x04, 0x17
        /*001a*/ 	.short	(.L_349 - .L_348)
.L_348:
        /*001c*/ 	.word	0x00000000
        /*0020*/ 	.short	0x0006
        /*0022*/ 	.short	0x002c
        /*0024*/ 	.byte	0x00, 0xf0, 0x11, 0x00


	//----- nvinfo : EIATTR_KPARAM_INFO
	.align		4
.L_349:
        /*0028*/ 	.byte	0x04, 0x17
        /*002a*/ 	.short	(.L_351 - .L_350)
.L_350:
        /*002c*/ 	.word	0x00000000
        /*0030*/ 	.short	0x0005
        /*0032*/ 	.short	0x0028
        /*0034*/ 	.byte	0x00, 0xf0, 0x11, 0x00


	//----- nvinfo : EIATTR_KPARAM_INFO
	.align		4
.L_351:
        /*0038*/ 	.byte	0x04, 0x17
        /*003a*/ 	.short	(.L_353 - .L_352)
.L_352:
        /*003c*/ 	.word	0x00000000
        /*0040*/ 	.short	0x0004
        /*0042*/ 	.short	0x0020
        /*0044*/ 	.byte	0x00, 0xf5, 0x21, 0x00


	//----- nvinfo : EIATTR_KPARAM_INFO
	.align		4
.L_353:
        /*0048*/ 	.byte	0x04, 0x17
        /*004a*/ 	.short	(.L_355 - .L_354)
.L_354:
        /*004c*/ 	.word	0x00000000
        /*0050*/ 	.short	0x0003
        /*0052*/ 	.short	0x0018
        /*0054*/ 	.byte	0x00, 0xf0, 0x11, 0x00


	//----- nvinfo : EIATTR_KPARAM_INFO
	.align		4
.L_355:
        /*0058*/ 	.byte	0x04, 0x17
        /*005a*/ 	.short	(.L_357 - .L_356)
.L_356:
        /*005c*/ 	.word	0x00000000
        /*0060*/ 	.short	0x0002
        /*0062*/ 	.short	0x0010
        /*0064*/ 	.byte	0x00, 0xf5, 0x21, 0x00


	//----- nvinfo : EIATTR_KPARAM_INFO
	.align		4
.L_357:
        /*0068*/ 	.byte	0x04, 0x17
        /*006a*/ 	.short	(.L_359 - .L_358)
.L_358:
        /*006c*/ 	.word	0x00000000
        /*0070*/ 	.short	0x0001
        /*0072*/ 	.short	0x0008
        /*0074*/ 	.byte	0x00, 0xf5, 0x21, 0x00


	//----- nvinfo : EIATTR_KPARAM_INFO
	.align		4
.L_359:
        /*0078*/ 	.byte	0x04, 0x17
        /*007a*/ 	.short	(.L_361 - .L_360)
.L_360:
        /*007c*/ 	.word	0x00000000
        /*0080*/ 	.short	0x0000
        /*0082*/ 	.short	0x0000
        /*0084*/ 	.byte	0x00, 0xf5, 0x21, 0x00


	//----- nvinfo : EIATTR_SPARSE_MMA_MASK
	.align		4
.L_361:
        /*0088*/ 	.byte	0x03, 0x50
        /*008a*/ 	.short	0x0000


	//----- nvinfo : EIATTR_MAXREG_COUNT
	.align		4
        /*008c*/ 	.byte	0x03, 0x1b
        /*008e*/ 	.short	0x00ff


	//----- nvinfo : EIATTR_MERCURY_ISA_VERSION
	.align		4
        /*0090*/ 	.byte	0x03, 0x5f
        /*0092*/ 	.short	0x0101


	//----- nvinfo : EIATTR_VRC_CTA_INIT_COUNT
	.align		4
        /*0094*/ 	.byte	0x02, 0x4a
	.zero		1
	.zero		1


	//----- nvinfo : EIATTR_EXIT_INSTR_OFFSETS
	.align		4
        /*0098*/ 	.byte	0x04, 0x1c
        /*009a*/ 	.short	(.L_363 - .L_362)


	//   ....[0]....
.L_362:
        /*009c*/ 	.word	0x000000d0


	//   ....[1]....
        /*00a0*/ 	.word	0x00000370


	//----- nvinfo : EIATTR_CBANK_PARAM_SIZE
	.align		4
.L_363:
        /*00a4*/ 	.byte	0x03, 0x19
        /*00a6*/ 	.short	0x0034


	//----- nvinfo : EIATTR_PARAM_CBANK
	.align		4
        /*00a8*/ 	.byte	0x04, 0x0a
        /*00aa*/ 	.short	(.L_365 - .L_364)
	.align		4
.L_364:
        /*00ac*/ 	.word	index@(.nv.constant0._Z27bgr_to_ycbcr411_y_p3_kernelPKhS0_S0_iPhiii)
        /*00b0*/ 	.short	0x0380
        /*00b2*/ 	.short	0x0034


	//----- nvinfo : EIATTR_SW_WAR
	.align		4
.L_365:
        /*00b4*/ 	.byte	0x04, 0x36
        /*00b6*/ 	.short	(.L_367 - .L_366)
.L_366:
        /*00b8*/ 	.word	0x00000008
.L_367:


//--------------------- .nv.info._Z27rgb_to_ycbcr411_y_p3_kernelPKhS0_S0_iPhiii --------------------------
	.section	.nv.info._Z27rgb_to_ycbcr411_y_p3_kernelPKhS0_S0_iPhiii,"",@"SHT_CUDA_INFO"
	.sectionflags	@""
	.align	4


	//----- nvinfo : EIATTR_CUDA_API_VERSION
	.align		4
        /*0000*/ 	.byte	0x04, 0x37
        /*0002*/ 	.short	(.L_369 - .L_368)
.L_368:
        /*0004*/ 	.word	0x00000082


	//----- nvinfo : EIATTR_KPARAM_INFO
	.align		4
.L_369:
        /*0008*/ 	.byte	0x04, 0x17
        /*000a*/ 	.short	(.L_371 - .L_370)
.L_370:
        /*000c*/ 	.word	0x00000000
        /*0010*/ 	.short	0x0007
        /*0012*/ 	.short	0x0030
        /*0014*/ 	.byte	0x00, 0xf0, 0x11, 0x00


	//----- nvinfo : EIATTR_KPARAM_INFO
	.align		4
.L_371:
        /*0018*/ 	.byte	0x04, 0x17
        /*001a*/ 	.short	(.L_373 - .L_372)
.L_372:
        /*001c*/ 	.word	0x00000000
        /*0020*/ 	.short	0x0006
        /*0022*/ 	.short	0x002c
        /*0024*/ 	.byte	0x00, 0xf0, 0x11, 0x00


	//----- nvinfo : EIATTR_KPARAM_INFO
	.align		4
.L_373:
        /*0028*/ 	.byte	0x04, 0x17
        /*002a*/ 	.short	(.L_375 - .L_374)
.L_374:
        /*002c*/ 	.word	0x00000000
        /*0030*/ 	.short	0x0005
        /*0032*/ 	.short	0x0028
        /*0034*/ 	.byte	0x00, 0xf0, 0x11, 0x00


	//----- nvinfo : EIATTR_KPARAM_INFO
	.align		4
.L_375:
        /*0038*/ 	.byte	0x04, 0x17
        /*003a*/ 	.short	(.L_377 - .L_376)
.L_376:
        /*003c*/ 	.word	0x00000000
        /*0040*/ 	.short	0x0004
        /*0042*/ 	.short	0x0020
        /*0044*/ 	.byte	0x00, 0xf5, 0x21, 0x00


	//----- nvinfo : EIATTR_KPARAM_INFO
	.align		4
.L_377:
        /*0048*/ 	.byte	0x04, 0x17
        /*004a*/ 	.short	(.L_379 - .L_378)
.L_378:
        /*004c*/ 	.word	0x00000000
        /*0050*/ 	.short	0x0003
        /*0052*/ 	.short	0x0018
        /*0054*/ 	.byte	0x00, 0xf0, 0x11, 0x00


	//----- nvinfo : EIATTR_KPARAM_INFO
	.align		4
.L_379:
        /*0058*/ 	.byte	0x04, 0x17
        /*005a*/ 	.short	(.L_381 - .L_380)
.L_380:
        /*005c*/ 	.word	0x00000000
        /*0060*/ 	.short	0x0002
        /*0062*/ 	.short	0x0010
        /*0064*/ 	.byte	0x00, 0xf5, 0x21, 0x00


	//----- nvinfo : EIATTR_KPARAM_INFO
	.align		4
.L_381:
        /*0068*/ 	.byte	0x04, 0x17
        /*006a*/ 	.short	(.L_383 - .L_382)
.L_382:
        /*006c*/ 	.word	0x00000000
        /*0070*/ 	.short	0x0001
        /*0072*/ 	.short	0x0008
        /*0074*/ 	.byte	0x00, 0xf5, 0x21, 0x00


	//----- nvinfo : EIATTR_KPARAM_INFO
	.align		4
.L_383:
        /*0078*/ 	.byte	0x04, 0x17
        /*007a*/ 	.short	(.L_385 - .L_384)
.L_384:
        /*007c*/ 	.word	0x00000000
        /*0080*/ 	.short	0x0000
        /*0082*/ 	.short	0x0000
        /*0084*/ 	.byte	0x00, 0xf5, 0x21, 0x00


	//----- nvinfo : EIATTR_SPARSE_MMA_MASK
	.align		4
.L_385:
        /*0088*/ 	.byte	0x03, 0x50
        /*008a*/ 	.short	0x0000


	//----- nvinfo : EIATTR_MAXREG_COUNT
	.align		4
        /*008c*/ 	.byte	0x03, 0x1b
        /*008e*/ 	.short	0x00ff


	//----- nvinfo : EIATTR_MERCURY_ISA_VERSION
	.align		4
        /*0090*/ 	.byte	0x03, 0x5f
        /*0092*/ 	.short	0x0101


	//----- nvinfo : EIATTR_VRC_CTA_INIT_COUNT
	.align		4
        /*0094*/ 	.byte	0x02, 0x4a
	.zero		1
	.zero		1


	//----- nvinfo : EIATTR_EXIT_INSTR_OFFSETS
	.align		4
        /*0098*/ 	.byte	0x04, 0x1c
        /*009a*/ 	.short	(.L_387 - .L_386)


	//   ....[0]....
.L_386:
        /*009c*/ 	.word	0x000000d0


	//   ....[1]....
        /*00a0*/ 	.word	0x00000370


	//----- nvinfo : EIATTR_CBANK_PARAM_SIZE
	.align		4
.L_387:
        /*00a4*/ 	.byte	0x03, 0x19
        /*00a6*/ 	.short	0x0034


	//----- nvinfo : EIATTR_PARAM_CBANK
	.align		4
        /*00a8*/ 	.byte	0x04, 0x0a
        /*00aa*/ 	.short	(.L_389 - .L_388)
	.align		4
.L_388:
        /*00ac*/ 	.word	index@(.nv.constant0._Z27rgb_to_ycbcr411_y_p3_kernelPKhS0_S0_iPhiii)
        /*00b0*/ 	.short	0x0380
        /*00b2*/ 	.short	0x0034


	//----- nvinfo : EIATTR_SW_WAR
	.align		4
.L_389:
        /*00b4*/ 	.byte	0x04, 0x36
        /*00b6*/ 	.short	(.L_391 - .L_390)
.L_390:
        /*00b8*/ 	.word	0x00000008
.L_391:


//--------------------- .nv.info._Z31bgr_to_ycbcr411_cbcr_ac4_kernelPKhiPhiS1_iii --------------------------
	.section	.nv.info._Z31bgr_to_ycbcr411_cbcr_ac4_kernelPKhiPhiS1_iii,"",@"SHT_CUDA_INFO"
	.sectionflags	@""
	.align	4


	//----- nvinfo : EIATTR_CUDA_API_VERSION
	.align		4
        /*0000*/ 	.byte	0x04, 0x37
        /*0002*/ 	.short	(.L_393 - .L_392)
.L_392:
        /*0004*/ 	.word	0x00000082


	//----- nvinfo : EIATTR_KPARAM_INFO
	.align		4
.L_393:
        /*0008*/ 	.byte	0x04, 0x17
        /*000a*/ 	.short	(.L_395 - .L_394)
.L_394:
        /*000c*/ 	.word	0x00000000
        /*0010*/ 	.short	0x0007
        /*0012*/ 	.short	0x0030
        /*0014*/ 	.byte	0x00, 0xf0, 0x11, 0x00


	//----- nvinfo : EIATTR_KPARAM_INFO
	.align		4
.L_395:
        /*0018*/ 	.byte	0x04, 0x17
        /*001a*/ 	.short	(.L_397 - .L_396)
.L_396:
        /*001c*/ 	.word	0x00000000
        /*0020*/ 	.short	0x0006
        /*0022*/ 	.short	0x002c
        /*0024*/ 	.byte	0x00, 0xf0, 0x11, 0x00


	//----- nvinfo : EIATTR_KPARAM_INFO
	.align		4
.L_397:
        /*0028*/ 	.byte	0x04, 0x17
        /*002a*/ 	.short	(.L_399 - .L_398)
.L_398:
        /*002c*/ 	.word	0x00000000
        /*0030*/ 	.short	0x0005
        /*0032*/ 	.short	0x0028
        /*0034*/ 	.byte	0x00, 0xf0, 0x11, 0x00


	//----- nvinfo : EIATTR_KPARAM_INFO
	.align		4
.L_399:
        /*0038*/ 	.byte	0x04, 0x17
        /*003a*/ 	.short	(.L_401 - .L_400)
.L_400:
        /*003c*/ 	.word	0x00000000
        /*0040*/ 	.short	0x0004
        /*0042*/ 	.short	0x0020
        /*0044*/ 	.byte	0x00, 0xf5, 0x21, 0x00


	//----- nvinfo : EIATTR_KPARAM_INFO
	.align		4
.L_401:
        /*0048*/ 	.byte	0x04, 0x17
        /*004a*/ 	.short	(.L_403 - .L_402)
.L_402:
        /*004c*/ 	.word	0x00000000
        /*0050*/ 	.short	0x0003
        /*0052*/ 	.short	0x0018
        /*0054*/ 	.byte	0x00, 0xf0, 0x11, 0x00


	//----- nvinfo : EIATTR_KPARAM_INFO
	.align		4
.L_403:
        /*0058*/ 	.byte	0x04, 0x17
        /*005a*/ 	.short	(.L_405 - .L_404)
.L_404:
        /*005c*/ 	.word	0x00000000
        /*0060*/ 	.short	0x0002
        /*0062*/ 	.short	0x0010
        /*0064*/ 	.byte	0x00, 0xf5, 0x21, 0x00


	//----- nvinfo : EIATTR_KPARAM_INFO
	.align		4
.L_405:
        /*0068*/ 	.byte	0x04, 0x17
        /*006a*/ 	.short	(.L_407 - .L_406)
.L_406:
        /*006c*/ 	.word	0x00000000
        /*0070*/ 	.short	0x0001
        /*0072*/ 	.short	0x0008
        /*0074*/ 	.byte	0x00, 0xf0, 0x11, 0x00


	//----- nvinfo : EIATTR_KPARAM_INFO
	.align		4
.L_407:
        /*0078*/ 	.byte	0x04, 0x17
        /*007a*/ 	.short	(.L_409 - .L_408)
.L_408:
        /*007c*/ 	.word	0x00000000
        /*0080*/ 	.short	0x0000
        /*0082*/ 	.short	0x0000
        /*0084*/ 	.byte	0x00, 0xf5, 0x21, 0x00


	//----- nvinfo : EIATTR_SPARSE_MMA_MASK
	.align		4
.L_409:
        /*0088*/ 	.byte	0x03, 0x50
        /*008a*/ 	.short	0x0000


	//----- nvinfo : EIATTR_MAXREG_COUNT
	.align		4
        /*008c*/ 	.byte	0x03, 0x1b
        /*008e*/ 	.short	0x00ff


	//----- nvinfo : EIATTR_MERCURY_ISA_VERSION
	.align		4
        /*0090*/ 	.byte	0x03, 0x5f
        /*0092*/ 	.short	0x0101


	//----- nvinfo : EIATTR_VRC_CTA_INIT_COUNT
	.align		4
        /*0094*/ 	.byte	0x02, 0x4a
	.zero		1
	.zero		1


	//----- nvinfo : EIATTR_EXIT_INSTR_OFFSETS
	.align		4
        /*0098*/ 	.byte	0x04, 0x1c
        /*009a*/ 	.short	(.L_411 - .L_410)


	//   ....[0]....
.L_410:
        /*009c*/ 	.word	0x000000e0


	//   ....[1]....
        /*00a0*/ 	.word	0x00000af0


	//----- nvinfo : EIATTR_CBANK_PARAM_SIZE
	.align		4
.L_411:
        /*00a4*/ 	.byte	0x03, 0x19
        /*00a6*/ 	.short	0x0034


	//----- nvinfo : EIATTR_PARAM_CBANK
	.align		4
        /*00a8*/ 	.byte	0x04, 0x0a
        /*00aa*/ 	.short	(.L_413 - .L_412)
	.align		4
.L_412:
        /*00ac*/ 	.word	index@(.nv.constant0._Z31bgr_to_ycbcr411_cbcr_ac4_kernelPKhiPhiS1_iii)
        /*00b0*/ 	.short	0x0380
        /*00b2*/ 	.short	0x0034


	//----- nvinfo : EIATTR_SW_WAR
	.align		4
.L_413:
        /*00b4*/ 	.byte	0x04, 0x36
        /*00b6*/ 	.short	(.L_415 - .L_414)
.L_414:
        /*00b8*/ 	.word	0x00000008
.L_415:


//--------------------- .nv.info._Z31rgb_to_ycbcr411_cbcr_ac4_kernelPKhiPhiS1_iii --------------------------
	.section	.nv.info._Z31rgb_to_ycbcr411_cbcr_ac4_kernelPKhiPhiS1_iii,"",@"SHT_CUDA_INFO"
	.sectionflags	@""
	.align	4


	//----- nvinfo : EIATTR_CUDA_API_VERSION
	.align		4
        /*0000*/ 	.byte	0x04, 0x37
        /*0002*/ 	.short	(.L_417 - .L_416)
.L_416:
        /*0004*/ 	.word	0x00000082


	//----- nvinfo : EIATTR_KPARAM_INFO
	.align		4
.L_417:
        /*0008*/ 	.byte	0x04, 0x17
        /*000a*/ 	.short	(.L_419 - .L_418)
.L_418:
        /*000c*/ 	.word	0x00000000
        /*0010*/ 	.short	0x0007
        /*0012*/ 	.short	0x0030
        /*0014*/ 	.byte	0x00, 0xf0, 0x11, 0x00


	//----- nvinfo : EIATTR_KPARAM_INFO
	.align		4
.L_419:
        /*0018*/ 	.byte	0x04, 0x17
        /*001a*/ 	.short	(.L_421 - .L_420)
.L_420:
        /*001c*/ 	.word	0x00000000
        /*0020*/ 	.short	0x0006
        /*0022*/ 	.short	0x002c
        /*0024*/ 	.byte	0x00, 0xf0, 0x11, 0x00


	//----- nvinfo : EIATTR_KPARAM_INFO
	.align		4
.L_421:
        /*0028*/ 	.byte	0x04, 0x17
        /*002a*/ 	.short	(.L_423 - .L_422)
.L_422:
        /*002c*/ 	.word	0x00000000
        /*0030*/ 	.short	0x0005
        /*0032*/ 	.short	0x0028
        /*0034*/ 	.byte	0x00, 0xf0, 0x11, 0x00


	//----- nvinfo : EIATTR_KPARAM_INFO
	.align		4
.L_423:
        /*0038*/ 	.byte	0x04, 0x17
        /*003a*/ 	.short	(.L_425 - .L_424)
.L_424:
        /*003c*/ 	.word	0x00000000
        /*0040*/ 	.short	0x0004
        /*0042*/ 	.short	0x0020
        /*0044*/ 	.byte	0x00, 0xf5, 0x21, 0x00


	//----- nvinfo : EIATTR_KPARAM_INFO
	.align		4
.L_425:
        /*0048*/ 	.byte	0x04, 0x17
        /*004a*/ 	.short	(.L_427 - .L_426)
.L_426:
        /*004c*/ 	.word	0x00000000
        /*0050*/ 	.short	0x0003
        /*0052*/ 	.short	0x0018
        /*0054*/ 	.byte	0x00, 0xf0, 0x11, 0x00


	//----- nvinfo : EIATTR_KPARAM_INFO
	.align		4
.L_427:
        /*0058*/ 	.byte	0x04, 0x17
        /*005a*/ 	.short	(.L_429 - .L_428)
.L_428:
        /*005c*/ 	.word	0x00000000
        /*0060*/ 	.short	0x0002
        /*0062*/ 	.short	0x0010
        /*0064*/ 	.byte	0x00, 0xf5, 0x21, 0x00


	//----- nvinfo : EIATTR_KPARAM_INFO
	.align		4
.L_429:
        /*0068*/ 	.byte	0x04, 0x17
        /*006a*/ 	.short	(.L_431 - .L_430)
.L_430:
        /*006c*/ 	.word	0x00000000
        /*0070*/ 	.short	0x0001
        /*0072*/ 	.short	0x0008
        /*0074*/ 	.byte	0x00, 0xf0, 0x11, 0x00


	//----- nvinfo : EIATTR_KPARAM_INFO
	.align		4
.L_431:
        /*0078*/ 	.byte	0x04, 0x17
        /*007a*/ 	.short	(.L_433 - .L_432)
.L_432:
        /*007c*/ 	.word	0x00000000
        /*0080*/ 	.short	0x0000
        /*0082*/ 	.short	0x0000
        /*0084*/ 	.byte	0x00, 0xf5, 0x21, 0x00


	//----- nvinfo : EIATTR_SPARSE_MMA_MASK
	.align		4
.L_433:
        /*0088*/ 	.byte	0x03, 0x50
        /*008a*/ 	.short	0x0000


	//----- nvinfo : EIATTR_MAXREG_COUNT
	.align		4
        /*008c*/ 	.byte	0x03, 0x1b
        /*008e*/ 	.short	0x00ff


	//----- nvinfo : EIATTR_MERCURY_ISA_VERSION
	.align		4
        /*0090*/ 	.byte	0x03, 0x5f
        /*0092*/ 	.short	0x0101


	//----- nvinfo : EIATTR_VRC_CTA_INIT_COUNT
	.align		4
        /*0094*/ 	.byte	0x02, 0x4a
	.zero		1
	.zero		1


	//----- nvinfo : EIATTR_EXIT_INSTR_OFFSETS
	.align		4
        /*0098*/ 	.byte	0x04, 0x1c
        /*009a*/ 	.short	(.L_435 - .L_434)


	//   ....[0]....
.L_434:
        /*009c*/ 	.word	0x000000e0


	//   ....[1]....
        /*00a0*/ 	.word	0x00000af0


	//----- nvinfo : EIATTR_CBANK_PARAM_SIZE
	.align		4
.L_435:
        /*00a4*/ 	.byte	0x03, 0x19
        /*00a6*/ 	.short	0x0034


	//----- nvinfo : EIATTR_PARAM_CBANK
	.align		4
        /*00a8*/ 	.byte	0x04, 0x0a
        /*00aa*/ 	.short	(.L_437 - .L_436)
	.align		4
.L_436:
        /*00ac*/ 	.word	index@(.nv.constant0._Z31rgb_to_ycbcr411_cbcr_ac4_kernelPKhiPhiS1_iii)
        /*00b0*/ 	.short	0x0380
        /*00b2*/ 	.short	0x0034


	//----- nvinfo : EIATTR_SW_WAR
	.align		4
.L_437:
        /*00b4*/ 	.byte	0x04, 0x36
        /*00b6*/ 	.short	(.L_439 - .L_438)
.L_438:
        /*00b8*/ 	.word	0x00000008
.L_439:


//--------------------- .nv.info._Z28bgr_to_ycbcr411_y_ac4_kernelPKhiPhiii --------------------------
	.section	.nv.info._Z28bgr_to_ycbcr411_y_ac4_kernelPKhiPhiii,"",@"SHT_CUDA_INFO"
	.sectionflags	@""
	.align	4


	//----- nvinfo : EIATTR_CUDA_API_VERSION
	.align		4
        /*0000*/ 	.byte	0x04, 0x37
        /*0002*/ 	.short	(.L_441 - .L_440)
.L_440:
        /*0004*/ 	.word	0x00000082


	//----- nvinfo : EIATTR_KPARAM_INFO
	.align		4
.L_441:
        /*0008*/ 	.byte	0x04, 0x17
        /*000a*/ 	.short	(.L_443 - .L_442)
.L_442:
        /*000c*/ 	.word	0x00000000
        /*0010*/ 	.short	0x0005
        /*0012*/ 	.short	0x0020
        /*0014*/ 	.byte	0x00, 0xf0, 0x11, 0x00


	//----- nvinfo : EIATTR_KPARAM_INFO
	.align		4
.L_443:
        /*0018*/ 	.byte	0x04, 0x17
        /*001a*/ 	.short	(.L_445 - .L_444)
.L_444:
        /*001c*/ 	.word	0x00000000
        /*0020*/ 	.short	0x0004
        /*0022*/ 	.short	0x001c
        /*0024*/ 	.byte	0x00, 0xf0, 0x11, 0x00


	//----- nvinfo : EIATTR_KPARAM_INFO
	.align		4
.L_445:
        /*0028*/ 	.byte	0x04, 0x17
        /*002a*/ 	.short	(.L_447 - .L_446)
.L_446:
        /*002c*/ 	.word	0x00000000
        /*0030*/ 	.short	0x0003
        /*0032*/ 	.short	0x0018
        /*0034*/ 	.byte	0x00, 0xf0, 0x11, 0x00


	//----- nvinfo : EIATTR_KPARAM_INFO
	.align		4
.L_447:
        /*0038*/ 	.byte	0x04, 0x17
        /*003a*/ 	.short	(.L_449 - .L_448)
.L_448:
        /*003c*/ 	.word	0x00000000
        /*0040*/ 	.short	0x0002
        /*0042*/ 	.short	0x0010
        /*0044*/ 	.byte	0x00, 0xf5, 0x21, 0x00


	//----- nvinfo : EIATTR_KPARAM_INFO
	.align		4
.L_449:
        /*0048*/ 	.byte	0x04, 0x17
        /*004a*/ 	.short	(.L_451 - .L_450)
.L_450:
        /*004c*/ 	.word	0x00000000
        /*0050*/ 	.short	0x0001
        /*0052*/ 	.short	0x0008
        /*0054*/ 	.byte	0x00, 0xf0, 0x11, 0x00


	//----- nvinfo : EIATTR_KPARAM_INFO
	.align		4
.L_451:
        /*0058*/ 	.byte	0x04, 0x17
        /*005a*/ 	.short	(.L_453 - .L_452)
.L_452:
        /*005c*/ 	.word	0x00000000
        /*0060*/ 	.short	0x0000
        /*0062*/ 	.short	0x0000
        /*0064*/ 	.byte	0x00, 0xf5, 0x21, 0x00


	//----- nvinfo : EIATTR_SPARSE_MMA_MASK
	.align		4
.L_453:
        /*0068*/ 	.byte	0x03, 0x50
        /*006a*/ 	.short	0x0000


	//----- nvinfo : EIATTR_MAXREG_COUNT
	.align		4
        /*006c*/ 	.byte	0x03, 0x1b
        /*006e*/ 	.short	0x00ff


	//----- nvinfo : EIATTR_MERCURY_ISA_VERSION
	.align		4
        /*0070*/ 	.byte	0x03, 0x5f
        /*0072*/ 	.short	0x0101


	//----- nvinfo : EIATTR_VRC_CTA_INIT_COUNT
	.align		4
        /*0074*/ 	.byte	0x02, 0x4a
	.zero		1
	.zero		1


	//----- nvinfo : EIATTR_EXIT_INSTR_OFFSETS
	.align		4
        /*0078*/ 	.byte	0x04, 0x1c
        /*007a*/ 	.short	(.L_455 - .L_454)


	//   ....[0]....
.L_454:
        /*007c*/ 	.word	0x000000d0


	//   ....[1]....
        /*0080*/ 	.word	0x00000330


	//----- nvinfo : EIATTR_CBANK_PARAM_SIZE
	.align		4
.L_455:
        /*0084*/ 	.byte	0x03, 0x19
        /*0086*/ 	.short	0x0024


	//----- nvinfo : EIATTR_PARAM_CBANK
	.align		4
        /*0088*/ 	.byte	0x04, 0x0a
        /*008a*/ 	.short	(.L_457 - .L_456)
	.align		4
.L_456:
        /*008c*/ 	.word	index@(.nv.constant0._Z28bgr_to_ycbcr411_y_ac4_kernelPKhiPhiii)
        /*0090*/ 	.short	0x0380
        /*0092*/ 	.short	0x0024


	//----- nvinfo : EIATTR_SW_WAR
	.align		4
.L_457:
        /*0094*/ 	.byte	0x04, 0x36
        /*0096*/ 	.short	(.L_459 - .L_458)
.L_458:
        /*0098*/ 	.word	0x00000008
.L_459:


//--------------------- .nv.info._Z28rgb_to_ycbcr411_y_ac4_kernelPKhiPhiii --------------------------
	.section	.nv.info._Z28rgb_to_ycbcr411_y_ac4_kernelPKhiPhiii,"",@"SHT_CUDA_INFO"
	.sectionflags	@""
	.align	4


	//----- nvinfo : EIATTR_CUDA_API_VERSION
	.align		4
        /*0000*/ 	.byte	0x04, 0x37
        /*0002*/ 	.short	(.L_461 - .L_460)
.L_460:
        /*0004*/ 	.word	0x00000082


	//----- nvinfo : EIATTR_KPARAM_INFO
	.align		4
.L_461:
        /*0008*/ 	.byte	0x04, 0x17
        /*000a*/ 	.short	(.L_463 - .L_462)
.L_462:
        /*000c*/ 	.word	0x00000000
        /*0010*/ 	.short	0x0005
        /*0012*/ 	.short	0x0020
        /*0014*/ 	.byte	0x00, 0xf0, 0x11, 0x00


	//----- nvinfo : EIATTR_KPARAM_INFO
	.align		4
.L_463:
        /*0018*/ 	.byte	0x04, 0x17
        /*001a*/ 	.short	(.L_465 - .L_464)
.L_464:
        /*001c*/ 	.word	0x00000000
        /*0020*/ 	.short	0x0004
        /*0022*/ 	.short	0x001c
        /*0024*/ 	.byte	0x00, 0xf0, 0x11, 0x00


	//----- nvinfo : EIATTR_KPARAM_INFO
	.align		4
.L_465:
        /*0028*/ 	.byte	0x04, 0x17
        /*002a*/ 	.short	(.L_467 - .L_466)
.L_466:
        /*002c*/ 	.word	0x00000000
        /*0030*/ 	.short	0x0003
        /*0032*/ 	.short	0x0018
        /*0034*/ 	.byte	0x00, 0xf0, 0x11, 0x00


	//----- nvinfo : EIATTR_KPARAM_INFO
	.align		4
.L_467:
        /*0038*/ 	.byte	0x04, 0x17
        /*003a*/ 	.short	(.L_469 - .L_468)
.L_468:
        /*003c*/ 	.word	0x00000000
        /*0040*/ 	.short	0x0002
        /*0042*/ 	.short	0x0010
        /*0044*/ 	.byte	0x00, 0xf5, 0x21, 0x00


	//----- nvinfo : EIATTR_KPARAM_INFO
	.align		4
.L_469:
        /*0048*/ 	.byte	0x04, 0x17
        /*004a*/ 	.short	(.L_471 - .L_470)
.L_470:
        /*004c*/ 	.word	0x00000000
        /*0050*/ 	.short	0x0001
        /*0052*/ 	.short	0x0008
        /*0054*/ 	.byte	0x00, 0xf0, 0x11, 0x00


	//----- nvinfo : EIATTR_KPARAM_INFO
	.align		4
.L_471:
        /*0058*/ 	.byte	0x04, 0x17
        /*005a*/ 	.short	(.L_473 - .L_472)
.L_472:
        /*005c*/ 	.word	0x00000000
        /*0060*/ 	.short	0x0000
        /*0062*/ 	.short	0x0000
        /*0064*/ 	.byte	0x00, 0xf5, 0x21, 0x00


	//----- nvinfo : EIATTR_SPARSE_MMA_MASK
	.align		4
.L_473:
        /*0068*/ 	.byte	0x03, 0x50
        /*006a*/ 	.short	0x0000


	//----- nvinfo : EIATTR_MAXREG_COUNT
	.align		4
        /*006c*/ 	.byte	0x03, 0x1b
        /*006e*/ 	.short	0x00ff


	//----- nvinfo : EIATTR_MERCURY_ISA_VERSION
	.align		4
        /*0070*/ 	.byte	0x03, 0x5f
        /*0072*/ 	.short	0x0101


	//----- nvinfo : EIATTR_VRC_CTA_INIT_COUNT
	.align		4
        /*0074*/ 	.byte	0x02, 0x4a
	.zero		1
	.zero		1


	//----- nvinfo : EIATTR_EXIT_INSTR_OFFSETS
	.align		4
        /*0078*/ 	.byte	0x04, 0x1c
        /*007a*/ 	.short	(.L_475 - .L_474)


	//   ....[0]....
.L_474:
        /*007c*/ 	.word	0x000000d0


	//   ....[1]....
        /*0080*/ 	.word	0x00000330


	//----- nvinfo : EIATTR_CBANK_PARAM_SIZE
	.align		4
.L_475:
        /*0084*/ 	.byte	0x03, 0x19
        /*0086*/ 	.short	0x0024


	//----- nvinfo : EIATTR_PARAM_CBANK
	.align		4
        /*0088*/ 	.byte	0x04, 0x0a
        /*008a*/ 	.short	(.L_477 - .L_476)
	.align		4
.L_476:
        /*008c*/ 	.word	index@(.nv.constant0._Z28rgb_to_ycbcr411_y_ac4_kernelPKhiPhiii)
        /*0090*/ 	.short	0x0380
        /*0092*/ 	.short	0x0024


	//----- nvinfo : EIATTR_SW_WAR
	.align		4
.L_477:
        /*0094*/ 	.byte	0x04, 0x36
        /*0096*/ 	.short	(.L_479 - .L_478)
.L_478:
        /*0098*/ 	.word	0x00000008
.L_479:


//--------------------- .nv.info._Z30bgr_to_ycbcr411_cbcr_c3_kernelPKhiPhiS1_iii --------------------------
	.section	.nv.info._Z30bgr_to_ycbcr411_cbcr_c3_kernelPKhiPhiS1_iii,"",@"SHT_CUDA_INFO"
	.sectionflags	@""
	.align	4


	//----- nvinfo : EIATTR_CUDA_API_VERSION
	.align		4
        /*0000*/ 	.byte	0x04, 0x37
        /*0002*/ 	.short	(.L_481 - .L_480)
.L_480:
        /*0004*/ 	.word	0x00000082


	//----- nvinfo : EIATTR_KPARAM_INFO
	.align		4
.L_481:
        /*0008*/ 	.byte	0x04, 0x17
        /*000a*/ 	.short	(.L_483 - .L_482)
.L_482:
        /*000c*/ 	.word	0x00000000
        /*0010*/ 	.short	0x0007
        /*0012*/ 	.short	0x0030
        /*0014*/ 	.byte	0x00, 0xf0, 0x11, 0x00


	//----- nvinfo : EIATTR_KPARAM_INFO
	.align		4
.L_483:
        /*0018*/ 	.byte	0x04, 0x17
        /*001a*/ 	.short	(.L_485 - .L_484)
.L_484:
        /*001c*/ 	.word	0x00000000
        /*0020*/ 	.short	0x0006
        /*0022*/ 	.short	0x002c
        /*0024*/ 	.byte	0x00, 0xf0, 0x11, 0x00


	//----- nvinfo : EIATTR_KPARAM_INFO
	.align		4
.L_485:
        /*0028*/ 	.byte	0x04, 0x17
        /*002a*/ 	.short	(.L_487 - .L_486)
.L_486:
        /*002c*/ 	.word	0x00000000
        /*0030*/ 	.short	0x0005
        /*0032*/ 	.short	0x0028
        /*0034*/ 	.byte	0x00, 0xf0, 0x11, 0x00


	//----- nvinfo : EIATTR_KPARAM_INFO
	.align		4
.L_487:
        /*0038*/ 	.byte	0x04, 0x17
        /*003a*/ 	.short	(.L_489 - .L_488)
.L_488:
        /*003c*/ 	.word	0x00000000
        /*0040*/ 	.short	0x0004
        /*0042*/ 	.short	0x0020
        /*0044*/ 	.byte	0x00, 0xf5, 0x21, 0x00


	//----- nvinfo : EIATTR_KPARAM_INFO
	.align		4
.L_489:
        /*0048*/ 	.byte	0x04, 0x17
        /*004a*/ 	.short	(.L_491 - .L_490)
.L_490:
        /*004c*/ 	.word	0x00000000
        /*0050*/ 	.short	0x0003
        /*0052*/ 	.short	0x0018
        /*0054*/ 	.byte	0x00, 0xf0, 0x11, 0x00


	//----- nvinfo : EIATTR_KPARAM_INFO
	.align		4
.L_491:
        /*0058*/ 	.byte	0x04, 0x17
        /*005a*/ 	.short	(.L_493 - .L_492)
.L_492:
        /*005c*/ 	.word	0x00000000
        /*0060*/ 	.short	0x0002
        /*0062*/ 	.short	0x0010
        /*0064*/ 	.byte	0x00, 0xf5, 0x21, 0x00


	//----- nvinfo : EIATTR_KPARAM_INFO
	.align		4
.L_493:
        /*0068*/ 	.byte	0x04, 0x17
        /*006a*/ 	.short	(.L_495 - .L_494)
.L_494:
        /*006c*/ 	.word	0x00000000
        /*0070*/ 	.short	0x0001
        /*0072*/ 	.short	0x0008
        /*0074*/ 	.byte	0x00, 0xf0, 0x11, 0x00


	//----- nvinfo : EIATTR_KPARAM_INFO
	.align		4
.L_495:
        /*0078*/ 	.byte	0x04, 0x17
        /*007a*/ 	.short	(.L_497 - .L_496)
.L_496:
        /*007c*/ 	.word	0x00000000
        /*0080*/ 	.short	0x0000
        /*0082*/ 	.short	0x0000
        /*0084*/ 	.byte	0x00, 0xf5, 0x21, 0x00


	//----- nvinfo : EIATTR_SPARSE_MMA_MASK
	.align		4
.L_497:
        /*0088*/ 	.byte	0x03, 0x50
        /*008a*/ 	.short	0x0000


	//----- nvinfo : EIATTR_MAXREG_COUNT
	.align		4
        /*008c*/ 	.byte	0x03, 0x1b
        /*008e*/ 	.short	0x00ff


	//----- nvinfo : EIATTR_MERCURY_ISA_VERSION
	.align		4
        /*0090*/ 	.byte	0x03, 0x5f
        /*0092*/ 	.short	0x0101


	//----- nvinfo : EIATTR_VRC_CTA_INIT_COUNT
	.align		4
        /*0094*/ 	.byte	0x02, 0x4a
	.zero		1
	.zero		1


	//----- nvinfo : EIATTR_EXIT_INSTR_OFFSETS
	.align		4
        /*0098*/ 	.byte	0x04, 0x1c
        /*009a*/ 	.short	(.L_499 - .L_498)


	//   ....[0]....
.L_498:
        /*009c*/ 	.word	0x000000e0


	//   ....[1]....
        /*00a0*/ 	.word	0x00000af0


	//----- nvinfo : EIATTR_CBANK_PARAM_SIZE
	.align		4
.L_499:
        /*00a4*/ 	.byte	0x03, 0x19
        /*00a6*/ 	.short	0x0034


	//----- nvinfo : EIATTR_PARAM_CBANK
	.align		4
        /*00a8*/ 	.byte	0x04, 0x0a
        /*00aa*/ 	.short	(.L_501 - .L_500)
	.align		4
.L_500:
        /*00ac*/ 	.word	index@(.nv.constant0._Z30bgr_to_ycbcr411_cbcr_c3_kernelPKhiPhiS1_iii)
        /*00b0*/ 	.short	0x0380
        /*00b2*/ 	.short	0x0034


	//----- nvinfo : EIATTR_SW_WAR
	.align		4
.L_501:
        /*00b4*/ 	.byte	0x04, 0x36
        /*00b6*/ 	.short	(.L_503 - .L_502)
.L_502:
        /*00b8*/ 	.word	0x00000008
.L_503:


//--------------------- .nv.info._Z30rgb_to_ycbcr411_cbcr_c3_kernelPKhiPhiS1_iii --------------------------
	.section	.nv.info._Z30rgb_to_ycbcr411_cbcr_c3_kernelPKhiPhiS1_iii,"",@"SHT_CUDA_INFO"
	.sectionflags	@""
	.align	4


	//----- nvinfo : EIATTR_CUDA_API_VERSION
	.align		4
        /*0000*/ 	.byte	0x04, 0x37
        /*0002*/ 	.short	(.L_505 - .L_504)
.L_504:
        /*0004*/ 	.word	0x00000082


	//----- nvinfo : EIATTR_KPARAM_INFO
	.align		4
.L_505:
        /*0008*/ 	.byte	0x04, 0x17
        /*000a*/ 	.short	(.L_507 - .L_506)
.L_506:
        /*000c*/ 	.word	0x00000000
        /*0010*/ 	.short	0x0007
        /*0012*/ 	.short	0x0030
        /*0014*/ 	.byte	0x00, 0xf0, 0x11, 0x00


	//----- nvinfo : EIATTR_KPARAM_INFO
	.align		4
.L_507:
        /*0018*/ 	.byte	0x04, 0x17
        /*001a*/ 	.short	(.L_509 - .L_508)
.L_508:
        /*001c*/ 	.word	0x00000000
        /*0020*/ 	.short	0x0006
        /*0022*/ 	.short	0x002c
        /*0024*/ 	.byte	0x00, 0xf0, 0x11, 0x00


	//----- nvinfo : EIATTR_KPARAM_INFO
	.align		4
.L_509:
        /*0028*/ 	.byte	0x04, 0x17
        /*002a*/ 	.short	(.L_511 - .L_510)
.L_510:
        /*002c*/ 	.word	0x00000000
        /*0030*/ 	.short	0x0005
        /*0032*/ 	.short	0x0028
        /*0034*/ 	.byte	0x00, 0xf0, 0x11, 0x00


	//----- nvinfo : EIATTR_KPARAM_INFO
	.align		4
.L_511:
        /*0038*/ 	.byte	0x04, 0x17
        /*003a*/ 	.short	(.L_513 - .L_512)
.L_512:
        /*003c*/ 	.word	0x00000000
        /*0040*/ 	.short	0x0004
        /*0042*/ 	.short	0x0020
        /*0044*/ 	.byte	0x00, 0xf5, 0x21, 0x00


	//----- nvinfo : EIATTR_KPARAM_INFO
	.align		4
.L_513:
        /*0048*/ 	.byte	0x04, 0x17
        /*004a*/ 	.short	(.L_515 - .L_514)
.L_514:
        /*004c*/ 	.word	0x00000000
        /*0050*/ 	.short	0x0003
        /*0052*/ 	.short	0x0018
        /*0054*/ 	.byte	0x00, 0xf0, 0x11, 0x00


	//----- nvinfo : EIATTR_KPARAM_INFO
	.align		4
.L_515:
        /*0058*/ 	.byte	0x04, 0x17
        /*005a*/ 	.short	(.L_517 - .L_516)
.L_516:
        /*005c*/ 	.word	0x00000000
        /*0060*/ 	.short	0x0002
        /*0062*/ 	.short	0x0010
        /*0064*/ 	.byte	0x00, 0xf5, 0x21, 0x00


	//----- nvinfo : EIATTR_KPARAM_INFO
	.align		4
.L_517:
        /*0068*/ 	.byte	0x04, 0x17
        /*006a*/ 	.short	(.L_519 - .L_518)
.L_518:
        /*006c*/ 	.word	0x00000000
        /*0070*/ 	.short	0x0001
        /*0072*/ 	.short	0x0008
        /*0074*/ 	.byte	0x00, 0xf0, 0x11, 0x00


	//----- nvinfo : EIATTR_KPARAM_INFO
	.align		4
.L_519:
        /*0078*/ 	.byte	0x04, 0x17
        /*007a*/ 	.short	(.L_521 - .L_520)
.L_520:
        /*007c*/ 	.word	0x00000000
        /*0080*/ 	.short	0x0000
        /*0082*/ 	.short	0x0000
        /*0084*/ 	.byte	0x00, 0xf5, 0x21, 0x00


	//----- nvinfo : EIATTR_SPARSE_MMA_MASK
	.align		4
.L_521:
        /*0088*/ 	.byte	0x03, 0x50
        /*008a*/ 	.short	0x0000


	//----- nvinfo : EIATTR_MAXREG_COUNT
	.align		4
        /*008c*/ 	.byte	0x03, 0x1b
        /*008e*/ 	.short	0x00ff


	//----- nvinfo : EIATTR_MERCURY_ISA_VERSION
	.align		4
        /*0090*/ 	.byte	0x03, 0x5f
        /*0092*/ 	.short	0x0101


	//----- nvinfo : EIATTR_VRC_CTA_INIT_COUNT
	.align		4
        /*0094*/ 	.byte	0x02, 0x4a
	.zero		1
	.zero		1


	//----- nvinfo : EIATTR_EXIT_INSTR_OFFSETS
	.align		4
        /*0098*/ 	.byte	0x04, 0x1c
        /*009a*/ 	.short	(.L_523 - .L_522)


	//   ....[0]....
.L_522:
        /*009c*/ 	.word	0x000000e0


	//   ....[1]....
        /*00a0*/ 	.word	0x00000af0


	//----- nvinfo : EIATTR_CBANK_PARAM_SIZE
	.align		4
.L_523:
        /*00a4*/ 	.byte	0x03, 0x19
        /*00a6*/ 	.short	0x0034


	//----- nvinfo : EIATTR_PARAM_CBANK
	.align		4
        /*00a8*/ 	.byte	0x04, 0x0a
        /*00aa*/ 	.short	(.L_525 - .L_524)
	.align		4
.L_524:
        /*00ac*/ 	.word	index@(.nv.constant0._Z30rgb_to_ycbcr411_cbcr_c3_kernelPKhiPhiS1_iii)
        /*00b0*/ 	.short	0x0380
        /*00b2*/ 	.short	0x0034


	//----- nvinfo : EIATTR_SW_WAR
	.align		4
.L_525:
        /*00b4*/ 	.byte	0x04, 0x36
        /*00b6*/ 	.short	(.L_527 - .L_526)
.L_526:
        /*00b8*/ 	.word	0x00000008
.L_527:


//--------------------- .nv.info._Z27bgr_to_ycbcr411_y_c3_kernelPKhiPhiii --------------------------
	.section	.nv.info._Z27bgr_to_ycbcr411_y_c3_kernelPKhiPhiii,"",@"SHT_CUDA_INFO"
	.sectionflags	@""
	.align	4


	//----- nvinfo : EIATTR_CUDA_API_VERSION
	.align		4
        /*0000*/ 	.byte	0x04, 0x37
        /*0002*/ 	.short	(.L_529 - .L_528)
.L_528:
        /*0004*/ 	.word	0x00000082


	//----- nvinfo : EIATTR_KPARAM_INFO
	.align		4
.L_529:
        /*0008*/ 	.byte	0x04, 0x17
        /*000a*/ 	.short	(.L_531 - .L_530)
.L_530:
        /*000c*/ 	.word	0x00000000
        /*0010*/ 	.short	0x0005
        /*0012*/ 	.short	0x0020
        /*0014*/ 	.byte	0x00, 0xf0, 0x11, 0x00


	//----- nvinfo : EIATTR_KPARAM_INFO
	.align		4
.L_531:
        /*0018*/ 	.byte	0x04, 0x17
        /*001a*/ 	.short	(.L_533 - .L_532)
.L_532:
        /*001c*/ 	.word	0x00000000
        /*0020*/ 	.short	0x0004
        /*0022*/ 	.short	0x001c
        /*0024*/ 	.byte	0x00, 0xf0, 0x11, 0x00


	//----- nvinfo : EIATTR_KPARAM_INFO
	.align		4
.L_533:
        /*0028*/ 	.byte	0x04, 0x17
        /*002a*/ 	.short	(.L_535 - .L_534)
.L_534:
        /*002c*/ 	.word	0x00000000
        /*0030*/ 	.short	0x0003
        /*0032*/ 	.short	0x0018
        /*0034*/ 	.byte	0x00, 0xf0, 0x11, 0x00


	//----- nvinfo : EIATTR_KPARAM_INFO
	.align		4
.L_535:
        /*0038*/ 	.byte	0x04, 0x17
        /*003a*/ 	.short	(.L_537 - .L_536)
.L_536:
        /*003c*/ 	.word	0x00000000
        /*0040*/ 	.short	0x0002
        /*0042*/ 	.short	0x0010
        /*0044*/ 	.byte	0x00, 0xf5, 0x21, 0x00


	//----- nvinfo : EIATTR_KPARAM_INFO
	.align		4
.L_537:
        /*0048*/ 	.byte	0x04, 0x17
        /*004a*/ 	.short	(.L_539 - .L_538)
.L_538:
        /*004c*/ 	.word	0x00000000
        /*0050*/ 	.short	0x0001
        /*0052*/ 	.short	0x0008
        /*0054*/ 	.byte	0x00, 0xf0, 0x11, 0x00


	//----- nvinfo : EIATTR_KPARAM_INFO
	.align		4
.L_539:
        /*0058*/ 	.byte	0x04, 0x17
        /*005a*/ 	.short	(.L_541 - .L_540)
.L_540:
        /*005c*/ 	.word	0x00000000
        /*0060*/ 	.short	0x0000
        /*0062*/ 	.short	0x0000
        /*0064*/ 	.byte	0x00, 0xf5, 0x21, 0x00


	//----- nvinfo : EIATTR_SPARSE_MMA_MASK
	.align		4
.L_541:
        /*0068*/ 	.byte	0x03, 0x50
        /*006a*/ 	.short	0x0000


	//----- nvinfo : EIATTR_MAXREG_COUNT
	.align		4
        /*006c*/ 	.byte	0x03, 0x1b
        /*006e*/ 	.short	0x00ff


	//----- nvinfo : EIATTR_MERCURY_ISA_VERSION
	.align		4
        /*0070*/ 	.byte	0x03, 0x5f
        /*0072*/ 	.short	0x0101


	//----- nvinfo : EIATTR_VRC_CTA_INIT_COUNT
	.align		4
        /*0074*/ 	.byte	0x02, 0x4a
	.zero		1
	.zero		1


	//----- nvinfo : EIATTR_EXIT_INSTR_OFFSETS
	.align		4
        /*0078*/ 	.byte	0x04, 0x1c
        /*007a*/ 	.short	(.L_543 - .L_542)


	//   ....[0]....
.L_542:
        /*007c*/ 	.word	0x000000d0


	//   ....[1]....
        /*0080*/ 	.word	0x00000330


	//----- nvinfo : EIATTR_CBANK_PARAM_SIZE
	.align		4
.L_543:
        /*0084*/ 	.byte	0x03, 0x19
        /*0086*/ 	.short	0x0024


	//----- nvinfo : EIATTR_PARAM_CBANK
	.align		4
        /*0088*/ 	.byte	0x04, 0x0a
        /*008a*/ 	.short	(.L_545 - .L_544)
	.align		4
.L_544:
        /*008c*/ 	.word	index@(.nv.constant0._Z27bgr_to_ycbcr411_y_c3_kernelPKhiPhiii)
        /*0090*/ 	.short	0x0380
        /*0092*/ 	.short	0x0024


	//----- nvinfo : EIATTR_SW_WAR
	.align		4
.L_545:
        /*0094*/ 	.byte	0x04, 0x36
        /*0096*/ 	.short	(.L_547 - .L_546)
.L_546:
        /*0098*/ 	.word	0x00000008
.L_547:


//--------------------- .nv.info._Z27rgb_to_ycbcr411_y_c3_kernelPKhiPhiii --------------------------
	.section	.nv.info._Z27rgb_to_ycbcr411_y_c3_kernelPKhiPhiii,"",@"SHT_CUDA_INFO"
	.sectionflags	@""
	.align	4


	//----- nvinfo : EIATTR_CUDA_API_VERSION
	.align		4
        /*0000*/ 	.byte	0x04, 0x37
        /*0002*/ 	.short	(.L_549 - .L_548)
.L_548:
        /*0004*/ 	.word	0x00000082


	//----- nvinfo : EIATTR_KPARAM_INFO
	.align		4
.L_549:
        /*0008*/ 	.byte	0x04, 0x17
        /*000a*/ 	.short	(.L_551 - .L_550)
.L_550:
        /*000c*/ 	.word	0x00000000
        /*0010*/ 	.short	0x0005
        /*0012*/ 	.short	0x0020
        /*0014*/ 	.byte	0x00, 0xf0, 0x11, 0x00


	//----- nvinfo : EIATTR_KPARAM_INFO
	.align		4
.L_551:
        /*0018*/ 	.byte	0x04, 0x17
        /*001a*/ 	.short	(.L_553 - .L_552)
.L_552:
        /*001c*/ 	.word	0x00000000
        /*0020*/ 	.short	0x0004
        /*0022*/ 	.short	0x001c
        /*0024*/ 	.byte	0x00, 0xf0, 0x11, 0x00


	//----- nvinfo : EIATTR_KPARAM_INFO
	.align		4
.L_553:
        /*0028*/ 	.byte	0x04, 0x17
        /*002a*/ 	.short	(.L_555 - .L_554)
.L_554:
        /*002c*/ 	.word	0x00000000
        /*0030*/ 	.short	0x0003
        /*0032*/ 	.short	0x0018
        /*0034*/ 	.byte	0x00, 0xf0, 0x11, 0x00


	//----- nvinfo : EIATTR_KPARAM_INFO
	.align		4
.L_555:
        /*0038*/ 	.byte	0x04, 0x17
        /*003a*/ 	.short	(.L_557 - .L_556)
.L_556:
        /*003c*/ 	.word	0x00000000
        /*0040*/ 	.short	0x0002
        /*0042*/ 	.short	0x0010
        /*0044*/ 	.byte	0x00, 0xf5, 0x21, 0x00


	//----- nvinfo : EIATTR_KPARAM_INFO
	.align		4
.L_557:
        /*0048*/ 	.byte	0x04, 0x17
        /*004a*/ 	.short	(.L_559 - .L_558)
.L_558:
        /*004c*/ 	.word	0x00000000
        /*0050*/ 	.short	0x0001
        /*0052*/ 	.short	0x0008
        /*0054*/ 	.byte	0x00, 0xf0, 0x11, 0x00


	//----- nvinfo : EIATTR_KPARAM_INFO
	.align		4
.L_559:
        /*0058*/ 	.byte	0x04, 0x17
        /*005a*/ 	.short	(.L_561 - .L_560)
.L_560:
        /*005c*/ 	.word	0x00000000
        /*0060*/ 	.short	0x0000
        /*0062*/ 	.short	0x0000
        /*0064*/ 	.byte	0x00, 0xf5, 0x21, 0x00


	//----- nvinfo : EIATTR_SPARSE_MMA_MASK
	.align		4
.L_561:
        /*0068*/ 	.byte	0x03, 0x50
        /*006a*/ 	.short	0x0000


	//----- nvinfo : EIATTR_MAXREG_COUNT
	.align		4
        /*006c*/ 	.byte	0x03, 0x1b
        /*006e*/ 	.short	0x00ff


	//----- nvinfo : EIATTR_MERCURY_ISA_VERSION
	.align		4
        /*0070*/ 	.byte	0x03, 0x5f
        /*0072*/ 	.short	0x0101


	//----- nvinfo : EIATTR_VRC_CTA_INIT_COUNT
	.align		4
        /*0074*/ 	.byte	0x02, 0x4a
	.zero		1
	.zero		1


	//----- nvinfo : EIATTR_EXIT_INSTR_OFFSETS
	.align		4
        /*0078*/ 	.byte	0x04, 0x1c
        /*007a*/ 	.short	(.L_563 - .L_562)


	//   ....[0]....
.L_562:
        /*007c*/ 	.word	0x000000d0


	//   ....[1]....
        /*0080*/ 	.word	0x00000330


	//----- nvinfo : EIATTR_CBANK_PARAM_SIZE
	.align		4
.L_563:
        /*0084*/ 	.byte	0x03, 0x19
        /*0086*/ 	.short	0x0024


	//----- nvinfo : EIATTR_PARAM_CBANK
	.align		4
        /*0088*/ 	.byte	0x04, 0x0a
        /*008a*/ 	.short	(.L_565 - .L_564)
	.align		4
.L_564:
        /*008c*/ 	.word	index@(.nv.constant0._Z27rgb_to_ycbcr411_y_c3_kernelPKhiPhiii)
        /*0090*/ 	.short	0x0380
        /*0092*/ 	.short	0x0024


	//----- nvinfo : EIATTR_SW_WAR
	.align		4
.L_565:
        /*0094*/ 	.byte	0x04, 0x36
        /*0096*/ 	.short	(.L_567 - .L_566)
.L_566:
        /*0098*/ 	.word	0x00000008
.L_567:


//--------------------- .nv.callgraph             --------------------------
	.section	.nv.callgraph,"",@"SHT_CUDA_CALLGRAPH"
	.align	4
	.sectionentsize	8
	.align		4
        /*0000*/ 	.word	0x00000000
	.align		4
        /*0004*/ 	.word	0xffffffff
	.align		4
        /*0008*/ 	.word	0x00000000
	.align		4
        /*000c*/ 	.word	0xfffffffe
	.align		4
        /*0010*/ 	.word	0x00000000
	.align		4
        /*0014*/ 	.word	0xfffffffd
	.align		4
        /*0018*/ 	.word	0x00000000
	.align		4
        /*001c*/ 	.word	0xfffffffc


//--------------------- .text._Z25ycbcr411_to_bgr_p3_kernelPKhS0_S0_iiiPhS1_S1_iii --------------------------
	.section	.text._Z25ycbcr411_to_bgr_p3_kernelPKhS0_S0_iiiPhS1_S1_iii,"ax",@progbits
	.align	128
        .global         _Z25ycbcr411_to_bgr_p3_kernelPKhS0_S0_iiiPhS1_S1_iii
        .type           _Z25ycbcr411_to_bgr_p3_kernelPKhS0_S0_iiiPhS1_S1_iii,@function
        .size           _Z25ycbcr411_to_bgr_p3_kernelPKhS0_S0_iiiPhS1_S1_iii,(.L_x_18 - _Z25ycbcr411_to_bgr_p3_kernelPKhS0_S0_iiiPhS1_S1_iii)
        .other          _Z25ycbcr411_to_bgr_p3_kernelPKhS0_S0_iiiPhS1_S1_iii,@"STO_CUDA_ENTRY STV_DEFAULT"
_Z25ycbcr411_to_bgr_p3_kernelPKhS0_S0_iiiPhS1_S1_iii:
.text._Z25ycbcr411_to_bgr_p3_kernelPKhS0_S0_iiiPhS1_S1_iii:
[----:B------:R-:W-:Y:S01]  /*0000*/  LDC R1, c[0x0][0x37c] ;  /* 0x0000df00ff017b82 */ /* 0x000fe20000000800 */
[----:B------:R-:W0:Y:S07]  /*0010*/  S2R R5, SR_TID.Y ;  /* 0x0000000000057919 */ /* 0x000e2e0000002200 */
[----:B------:R-:W1:Y:S01]  /*0020*/  LDC R2, c[0x0][0x360] ;  /* 0x0000d800ff027b82 */ /* 0x000e620000000800 */
[----:B------:R-:W2:Y:S01]  /*0030*/  LDCU UR6, c[0x0][0x3c8] ;  /* 0x00007900ff0677ac */ /* 0x000ea20008000800 */
[----:B------:R-:W1:Y:S01]  /*0040*/  S2R R3, SR_TID.X ;  /* 0x0000000000037919 */ /* 0x000e620000002100 */
[----:B------:R-:W3:Y:S05]  /*0050*/  LDCU UR7, c[0x0][0x3c4] ;  /* 0x00007880ff0777ac */ /* 0x000eea0008000800 */
[----:B------:R-:W0:Y:S08]  /*0060*/  S2UR UR5, SR_CTAID.Y ;  /* 0x00000000000579c3 */ /* 0x000e300000002600 */
[----:B------:R-:W0:Y:S08]  /*0070*/  LDC R0, c[0x0][0x364] ;  /* 0x0000d900ff007b82 */ /* 0x000e300000000800 */
[----:B------:R-:W1:Y:S01]  /*0080*/  S2UR UR4, SR_CTAID.X ;  /* 0x00000000000479c3 */ /* 0x000e620000002500 */
[----:B0-----:R-:W-:-:S05]  /*0090*/  IMAD R0, R0, UR5, R5 ;  /* 0x0000000500007c24 */ /* 0x001fca000f8e0205 */
[----:B--2---:R-:W-:Y:S01]  /*00a0*/  ISETP.GE.AND P0, PT, R0, UR6, PT ;  /* 0x0000000600007c0c */ /* 0x004fe2000bf06270 */
[----:B-1----:R-:W-:-:S05]  /*00b0*/  IMAD R2, R2, UR4, R3 ;  /* 0x0000000402027c24 */ /* 0x002fca000f8e0203 */
[----:B---3--:R-:W-:-:S13]  /*00c0*/  ISETP.GE.OR P0, PT, R2, UR7, P0 ;  /* 0x0000000702007c0c */ /* 0x008fda0008706670 */
[----:B------:R-:W-:Y:S05]  /*00d0*/  @P0 EXIT ;  /* 0x000000000000094d */ /* 0x000fea0003800000 */
[----:B------:R-:W0:Y:S01]  /*00e0*/  LDCU.128 UR12, c[0x0][0x390] ;  /* 0x00007200ff0c77ac */ /* 0x000e220008000c00 */
[--C-:B------:R-:W-:Y:S02]  /*00f0*/  SHF.R.S32.HI R3, RZ, 0x1f, R2.reuse ;  /* 0x0000001fff037819 */ /* 0x100fe40000011402 */
[----:B------:R-:W-:Y:S01]  /*0100*/  SHF.R.S32.HI R13, RZ, 0x2, R2 ;  /* 0x00000002ff0d7819 */ /* 0x000fe20000011402 */
[----:B------:R-:W1:Y:S01]  /*0110*/  LDCU.128 UR8, c[0x0][0x380] ;  /* 0x00007000ff0877ac */ /* 0x000e620008000c00 */
[----:B------:R-:W2:Y:S01]  /*0120*/  LDCU UR6, c[0x0][0x3a0] ;  /* 0x00007400ff0677ac */ /* 0x000ea20008000800 */
[----:B------:R-:W3:Y:S01]  /*0130*/  LDCU.64 UR4, c[0x0][0x358] ;  /* 0x00006b00ff0477ac */ /* 0x000ee20008000a00 */
[C---:B0-----:R-:W-:Y:S02]  /*0140*/  IMAD R5, R0.reuse, UR14, RZ ;  /* 0x0000000e00057c24 */ /* 0x041fe4000f8e02ff */
[----:B------:R-:W-:-:S03]  /*0150*/  IMAD R4, R0, UR15, RZ ;  /* 0x0000000f00047c24 */ /* 0x000fc6000f8e02ff */
[----:B-1----:R-:W-:Y:S02]  /*0160*/  IADD3 R10, P0, P1, R5, UR8, R2 ;  /* 0x00000008050a7c10 */ /* 0x002fe4000f91e002 */
[----:B------:R-:W-:Y:S01]  /*0170*/  SHF.R.S32.HI R8, RZ, 0x1f, R5 ;  /* 0x0000001fff087819 */ /* 0x000fe20000011405 */
[----:B--2---:R-:W-:Y:S01]  /*0180*/  IMAD R6, R0, UR6, RZ ;  /* 0x0000000600067c24 */ /* 0x004fe2000f8e02ff */
[----:B------:R-:W-:Y:S02]  /*0190*/  SHF.R.S32.HI R5, RZ, 0x1f, R13 ;  /* 0x0000001fff057819 */ /* 0x000fe4000001140d */
[----:B------:R-:W-:Y:S02]  /*01a0*/  IADD3.X R11, PT, PT, R8, UR9, R3, P0, P1 ;  /* 0x00000009080b7c10 */ /* 0x000fe400087e2403 */
[--C-:B------:R-:W-:Y:S02]  /*01b0*/  IADD3 R14, P2, P3, R6, UR12, R13.reuse ;  /* 0x0000000c060e7c10 */ /* 0x100fe4000fb5e00d */
[----:B------:R-:W-:Y:S01]  /*01c0*/  IADD3 R12, P0, P1, R4, UR10, R13 ;  /* 0x0000000a040c7c10 */ /* 0x000fe2000f91e00d */
[----:B---3--:R-:W2:Y:S01]  /*01d0*/  LDG.E.U8 R10, desc[UR4][R10.64] ;  /* 0x000000040a0a7981 */ /* 0x008ea2000c1e1100 */
[----:B------:R-:W-:-:S02]  /*01e0*/  SHF.R.S32.HI R4, RZ, 0x1f, R4 ;  /* 0x0000001fff047819 */ /* 0x000fc40000011404 */
[----:B------:R-:W-:Y:S02]  /*01f0*/  SHF.R.S32.HI R6, RZ, 0x1f, R6 ;  /* 0x0000001fff067819 */ /* 0x000fe40000011406 */
[--C-:B------:R-:W-:Y:S02]  /*0200*/  IADD3.X R13, PT, PT, R4, UR11, R5.reuse, P0, P1 ;  /* 0x0000000b040d7c10 */ /* 0x100fe400087e2405 */
[----:B------:R-:W-:Y:S01]  /*0210*/  IADD3.X R15, PT, PT, R6, UR13, R5, P2, P3 ;  /* 0x0000000d060f7c10 */ /* 0x000fe200097e6405 */
[----:B------:R-:W-:Y:S01]  /*0220*/  UMOV UR6, 0x76c8b439 ;  /* 0x76c8b43900067882 */ /* 0x000fe20000000000 */
[----:B------:R-:W-:Y:S01]  /*0230*/  UMOV UR7, 0x3ff29fbe ;  /* 0x3ff29fbe00077882 */ /* 0x000fe20000000000 */
[----:B------:R-:W3:Y:S01]  /*0240*/  LDG.E.U8 R16, desc[UR4][R12.64] ;  /* 0x000000040c107981 */ /* 0x000ee2000c1e1100 */
[----:B------:R-:W-:Y:S01]  /*0250*/  UMOV UR8, 0xe5604189 ;  /* 0xe560418900087882 */ /* 0x000fe20000000000 */
[----:B------:R-:W-:Y:S01]  /*0260*/  UMOV UR9, 0x400022d0 ;  /* 0x400022d000097882 */ /* 0x000fe20000000000 */
[----:B------:R-:W0:Y:S01]  /*0270*/  LDCU.128 UR12, c[0x0][0x3b0] ;  /* 0x00007600ff0c77ac */ /* 0x000e220008000c00 */
[----:B------:R-:W4:Y:S01]  /*0280*/  LDG.E.U8 R14, desc[UR4][R14.64] ;  /* 0x000000040e0e7981 */ /* 0x000f22000c1e1100 */
[----:B--2---:R-:W1:Y:S08]  /*0290*/  I2F.F64.U16 R4, R10 ;  /* 0x0000000a00047312 */ /* 0x004e700000101800 */
[----:B---3--:R-:W2:Y:S08]  /*02a0*/  I2F.F64.U16 R8, R16 ;  /* 0x0000001000087312 */ /* 0x008eb00000101800 */
[----:B----4-:R-:W3:Y:S01]  /*02b0*/  I2F.F64.U16 R6, R14 ;  /* 0x0000000e00067312 */ /* 0x010ee20000101800 */
[----:B-1----:R-:W-:-:S02]  /*02c0*/  DADD R4, R4, -16 ;  /* 0xc030000004047429 */ /* 0x002fc40000000000 */
[----:B--2---:R-:W-:-:S06]  /*02d0*/  DADD R8, R8, -128 ;  /* 0xc060000008087429 */ /* 0x004fcc0000000000 */
[----:B------:R-:W-:Y:S02]  /*02e0*/  DMUL R4, R4, UR6 ;  /* 0x0000000604047c28 */ /* 0x000fe40008000000 */
[----:B---3--:R-:W-:Y:S01]  /*02f0*/  DADD R6, R6, -128 ;  /* 0xc060000006067429 */ /* 0x008fe20000000000 */
[----:B------:R-:W-:Y:S01]  /*0300*/  UMOV UR6, 0x9374bc6a ;  /* 0x9374bc6a00067882 */ /* 0x000fe20000000000 */
[----:B------:R-:W-:-:S04]  /*0310*/  UMOV UR7, 0x3fea0418 ;  /* 0x3fea041800077882 */ /* 0x000fc80000000000 */
[--C-:B------:R-:W-:Y:S01]  /*0320*/  DFMA R12, R8, UR8, R4.reuse ;  /* 0x00000008080c7c2b */ /* 0x100fe20008000004 */
[----:B------:R-:W1:Y:S01]  /*0330*/  LDCU UR8, c[0x0][0x3c0] ;  /* 0x00007800ff0877ac */ /* 0x000e620008000800 */
[----:B------:R-:W-:Y:S01]  /*0340*/  DFMA R10, R6, -UR6, R4 ;  /* 0x80000006060a7c2b */ /* 0x000fe20008000004 */
[----:B------:R-:W-:Y:S01]  /*0350*/  UMOV UR6, 0x2b020c4a ;  /* 0x2b020c4a00067882 */ /* 0x000fe20000000000 */
[----:B------:R-:W-:-:S04]  /*0360*/  UMOV UR7, 0x3fd91687 ;  /* 0x3fd9168700077882 */ /* 0x000fc80000000000 */
[----:B------:R-:W-:Y:S02]  /*0370*/  DSETP.GT.AND P0, PT, R12, 255, PT ;  /* 0x406fe0000c00742a */ /* 0x000fe40003f04000 */
[----:B------:R-:W-:Y:S01]  /*0380*/  DFMA R10, R8, -UR6, R10 ;  /* 0x80000006080a7c2b */ /* 0x000fe2000800000a */
[----:B------:R-:W-:Y:S01]  /*0390*/  UMOV UR6, 0x4bc6a7f0 ;  /* 0x4bc6a7f000067882 */ /* 0x000fe20000000000 */
[----:B------:R-:W-:Y:S02]  /*03a0*/  DSETP.GEU.AND P1, PT, R12, RZ, PT ;  /* 0x000000ff0c00722a */ /* 0x000fe40003f2e000 */
[----:B------:R-:W-:Y:S01]  /*03b0*/  FSEL R8, R12, RZ, !P0 ;  /* 0x000000ff0c087208 */ /* 0x000fe20004000000 */
[----:B------:R-:W-:Y:S01]  /*03c0*/  UMOV UR7, 0x3ff98937 ;  /* 0x3ff9893700077882 */ /* 0x000fe20000000000 */
[----:B------:R-:W-:Y:S01]  /*03d0*/  FSEL R12, R13, 3.748046875, !P0 ;  /* 0x406fe0000d0c7808 */ /* 0x000fe20004000000 */
[----:B------:R-:W-:Y:S02]  /*03e0*/  DFMA R4, R6, UR6, R4 ;  /* 0x0000000606047c2b */ /* 0x000fe40008000004 */
[C---:B------:R-:W-:Y:S01]  /*03f0*/  DSETP.GT.AND P0, PT, R10.reuse, 255, PT ;  /* 0x406fe0000a00742a */ /* 0x040fe20003f04000 */
[----:B------:R-:W-:Y:S01]  /*0400*/  FSEL R8, R8, RZ, P1 ;  /* 0x000000ff08087208 */ /* 0x000fe20000800000 */
[----:B------:R-:W2:Y:S01]  /*0410*/  LDCU.64 UR6, c[0x0][0x3a8] ;  /* 0x00007500ff0677ac */ /* 0x000ea20008000a00 */
[----:B------:R-:W-:Y:S01]  /*0420*/  FSEL R9, R12, RZ, P1 ;  /* 0x000000ff0c097208 */ /* 0x000fe20000800000 */
[----:B------:R-:W-:-:S02]  /*0430*/  DSETP.GEU.AND P1, PT, R10, RZ, PT ;  /* 0x000000ff0a00722a */ /* 0x000fc40003f2e000 */
[----:B------:R-:W-:Y:S02]  /*0440*/  FSEL R6, R10, RZ, !P0 ;  /* 0x000000ff0a067208 */ /* 0x000fe40004000000 */
[----:B------:R-:W-:Y:S01]  /*0450*/  FSEL R10, R11, 3.748046875, !P0 ;  /* 0x406fe0000b0a7808 */ /* 0x000fe20004000000 */
[C---:B------:R-:W-:Y:S01]  /*0460*/  DSETP.GT.AND P0, PT, R4.reuse, 255, PT ;  /* 0x406fe0000400742a */ /* 0x040fe20003f04000 */
[----:B------:R-:W-:Y:S02]  /*0470*/  FSEL R6, R6, RZ, P1 ;  /* 0x000000ff06067208 */ /* 0x000fe40000800000 */
[----:B------:R-:W-:Y:S01]  /*0480*/  FSEL R7, R10, RZ, P1 ;  /* 0x000000ff0a077208 */ /* 0x000fe20000800000 */
[----:B------:R-:W-:Y:S02]  /*0490*/  DSETP.GEU.AND P1, PT, R4, RZ, PT ;  /* 0x000000ff0400722a */ /* 0x000fe40003f2e000 */
[----:B------:R-:W-:Y:S02]  /*04a0*/  FSEL R5, R5, 3.748046875, !P0 ;  /* 0x406fe00005057808 */ /* 0x000fe40004000000 */
[----:B------:R-:W-:Y:S01]  /*04b0*/  FSEL R4, R4, RZ, !P0 ;  /* 0x000000ff04047208 */ /* 0x000fe20004000000 */
[----:B-1----:R-:W-:Y:S01]  /*04c0*/  IMAD R0, R0, UR8, RZ ;  /* 0x0000000800007c24 */ /* 0x002fe2000f8e02ff */
[----:B------:R-:W-:-:S02]  /*04d0*/  FSEL R5, R5, RZ, P1 ;  /* 0x000000ff05057208 */ /* 0x000fc40000800000 */
[----:B------:R-:W-:Y:S01]  /*04e0*/  FSEL R4, R4, RZ, P1 ;  /* 0x000000ff04047208 */ /* 0x000fe20000800000 */
[----:B------:R0:W1:Y:S01]  /*04f0*/  F2I.U32.F64.TRUNC R13, R8 ;  /* 0x00000008000d7311 */ /* 0x000062000030d000 */
[----:B------:R-:W-:-:S07]  /*0500*/  IADD3 R10, P0, PT, R2, R0, RZ ;  /* 0x00000000020a7210 */ /* 0x000fce0007f1e0ff */
[----:B------:R-:W3:Y:S01]  /*0510*/  F2I.U32.F64.TRUNC R7, R6 ;  /* 0x0000000600077311 */ /* 0x000ee2000030d000 */
[----:B------:R-:W-:Y:S02]  /*0520*/  LEA.HI.X.SX32 R0, R0, R3, 0x1, P0 ;  /* 0x0000000300007211 */ /* 0x000fe400000f0eff */
[----:B--2---:R-:W-:-:S05]  /*0530*/  IADD3 R2, P0, PT, R10, UR6, RZ ;  /* 0x000000060a027c10 */ /* 0x004fca000ff1e0ff */
[----:B------:R-:W2:Y:S01]  /*0540*/  F2I.U32.F64.TRUNC R5, R4 ;  /* 0x0000000400057311 */ /* 0x000ea2000030d000 */
[C---:B0-----:R-:W-:Y:S02]  /*0550*/  IADD3 R8, P1, PT, R10.reuse, UR12, RZ ;  /* 0x0000000c0a087c10 */ /* 0x041fe4000ff3e0ff */
[----:B------:R-:W-:Y:S02]  /*0560*/  IADD3 R10, P2, PT, R10, UR14, RZ ;  /* 0x0000000e0a0a7c10 */ /* 0x000fe4000ff5e0ff */
[C---:B------:R-:W-:Y:S02]  /*0570*/  IADD3.X R3, PT, PT, R0.reuse, UR7, RZ, P0, !PT ;  /* 0x0000000700037c10 */ /* 0x040fe400087fe4ff */
[C---:B------:R-:W-:Y:S02]  /*0580*/  IADD3.X R9, PT, PT, R0.reuse, UR13, RZ, P1, !PT ;  /* 0x0000000d00097c10 */ /* 0x040fe40008ffe4ff */
[----:B------:R-:W-:Y:S01]  /*0590*/  IADD3.X R11, PT, PT, R0, UR15, RZ, P2, !PT ;  /* 0x0000000f000b7c10 */ /* 0x000fe200097fe4ff */
[----:B-1----:R-:W-:Y:S04]  /*05a0*/  STG.E.U8 desc[UR4][R2.64], R13 ;  /* 0x0000000d02007986 */ /* 0x002fe8000c101104 */
[----:B---3--:R-:W-:Y:S04]  /*05b0*/  STG.E.U8 desc[UR4][R8.64], R7 ;  /* 0x0000000708007986 */ /* 0x008fe8000c101104 */
[----:B--2---:R-:W-:Y:S01]  /*05c0*/  STG.E.U8 desc[UR4][R10.64], R5 ;  /* 0x000000050a007986 */ /* 0x004fe2000c101104 */
[----:B------:R-:W-:Y:S05]  /*05d0*/  EXIT ;  /* 0x000000000000794d */ /* 0x000fea0003800000 */
.L_x_0:
[----:B------:R-:W-:-:S00]  /*05e0*/  BRA `(.L_x_0) ;  /* 0xfffffffc00fc7947 */ /* 0x000fc0000383ffff */
[----:B------:R-:W-:-:S00]  /*05f0*/  NOP ;  /* 0x0000000000007918 */ /* 0x000fc00000000000 */
        /* <DEDUP_REMOVED lines=8> */
.L_x_18:


//--------------------- .text._Z25ycbcr411_to_rgb_p3_kernelPKhS0_S0_iiiPhS1_S1_iii --------------------------
	.section	.text._Z25ycbcr411_to_rgb_p3_kernelPKhS0_S0_iiiPhS1_S1_iii,"ax",@progbits
	.align	128
        .global         _Z25ycbcr411_to_rgb_p3_kernelPKhS0_S0_iiiPhS1_S1_iii
        .type           _Z25ycbcr411_to_rgb_p3_kernelPKhS0_S0_iiiPhS1_S1_iii,@function
        .size           _Z25ycbcr411_to_rgb_p3_kernelPKhS0_S0_iiiPhS1_S1_iii,(.L_x_19 - _Z25ycbcr411_to_rgb_p3_kernelPKhS0_S0_iiiPhS1_S1_iii)
        .other          _Z25ycbcr411_to_rgb_p3_kernelPKhS0_S0_iiiPhS1_S1_iii,@"STO_CUDA_ENTRY STV_DEFAULT"
_Z25ycbcr411_to_rgb_p3_kernelPKhS0_S0_iiiPhS1_S1_iii:
.text._Z25ycbcr411_to_rgb_p3_kernelPKhS0_S0_iiiPhS1_S1_iii:
        /* <DEDUP_REMOVED lines=20> */
[----:B0-----:R-:W-:-:S05]  /*0140*/  IMAD R5, R0, UR14, RZ ;  /* 0x0000000e00057c24 */ /* 0x001fca000f8e02ff */
[----:B-1----:R-:W-:Y:S02]  /*0150*/  IADD3 R10, P0, P1, R5, UR8, R2 ;  /* 0x00000008050a7c10 */ /* 0x002fe4000f91e002 */
[----:B------:R-:W-:Y:S01]  /*0160*/  SHF.R.S32.HI R6, RZ, 0x1f, R5 ;  /* 0x0000001fff067819 */ /* 0x000fe20000011405 */
[----:B--2---:R-:W-:-:S03]  /*0170*/  IMAD R4, R0, UR6, RZ ;  /* 0x0000000600047c24 */ /* 0x004fc6000f8e02ff */
[----:B------:R-:W-:Y:S02]  /*0180*/  IADD3.X R11, PT, PT, R6, UR9, R3, P0, P1 ;  /* 0x00000009060b7c10 */ /* 0x000fe400087e2403 */
[--C-:B------:R-:W-:Y:S02]  /*0190*/  SHF.R.S32.HI R6, RZ, 0x1f, R13.reuse ;  /* 0x0000001fff067819 */ /* 0x100fe4000001140d */
[----:B------:R-:W-:Y:S01]  /*01a0*/  IADD3 R14, P0, P1, R4, UR12, R13 ;  /* 0x0000000c040e7c10 */ /* 0x000fe2000f91e00d */
[----:B---3--:R-:W2:Y:S01]  /*01b0*/  LDG.E.U8 R16, desc[UR4][R10.64] ;  /* 0x000000040a107981 */ /* 0x008ea2000c1e1100 */
[----:B------:R-:W-:Y:S01]  /*01c0*/  SHF.R.S32.HI R5, RZ, 0x1f, R4 ;  /* 0x0000001fff057819 */ /* 0x000fe20000011404 */
[----:B------:R-:W-:-:S03]  /*01d0*/  IMAD R4, R0, UR15, RZ ;  /* 0x0000000f00047c24 */ /* 0x000fc6000f8e02ff */
[----:B------:R-:W-:Y:S01]  /*01e0*/  IADD3.X R15, PT, PT, R5, UR13, R6, P0, P1 ;  /* 0x0000000d050f7c10 */ /* 0x000fe200087e2406 */
[----:B------:R-:W-:Y:S01]  /*01f0*/  UMOV UR6, 0x76c8b439 ;  /* 0x76c8b43900067882 */ /* 0x000fe20000000000 */
[----:B------:R-:W-:Y:S01]  /*0200*/  IADD3 R12, P0, P1, R4, UR10, R13 ;  /* 0x0000000a040c7c10 */ /* 0x000fe2000f91e00d */
[----:B------:R-:W-:Y:S01]  /*0210*/  UMOV UR7, 0x3ff29fbe ;  /* 0x3ff29fbe00077882 */ /* 0x000fe20000000000 */
[----:B------:R-:W-:Y:S01]  /*0220*/  SHF.R.S32.HI R4, RZ, 0x1f, R4 ;  /* 0x0000001fff047819 */ /* 0x000fe20000011404 */
[----:B------:R-:W3:Y:S01]  /*0230*/  LDG.E.U8 R14, desc[UR4][R14.64] ;  /* 0x000000040e0e7981 */ /* 0x000ee2000c1e1100 */
[----:B------:R-:W-:Y:S01]  /*0240*/  UMOV UR8, 0x9374bc6a ;  /* 0x9374bc6a00087882 */ /* 0x000fe20000000000 */
[----:B------:R-:W-:Y:S01]  /*0250*/  UMOV UR9, 0x3fea0418 ;  /* 0x3fea041800097882 */ /* 0x000fe20000000000 */
[----:B------:R-:W-:Y:S01]  /*0260*/  IADD3.X R13, PT, PT, R4, UR11, R6, P0, P1 ;  /* 0x0000000b040d7c10 */ /* 0x000fe200087e2406 */
[----:B------:R-:W0:Y:S04]  /*0270*/  LDCU.128 UR12, c[0x0][0x3b0] ;  /* 0x00007600ff0c77ac */ /* 0x000e280008000c00 */
[----:B------:R-:W4:Y:S01]  /*0280*/  LDG.E.U8 R12, desc[UR4][R12.64] ;  /* 0x000000040c0c7981 */ /* 0x000f22000c1e1100 */
[----:B--2---:R-:W1:Y:S08]  /*0290*/  I2F.F64.U16 R4, R16 ;  /* 0x0000001000047312 */ /* 0x004e700000101800 */
[----:B---3--:R-:W2:Y:S01]  /*02a0*/  I2F.F64.U16 R6, R14 ;  /* 0x0000000e00067312 */ /* 0x008ea20000101800 */
[----:B-1----:R-:W-:-:S07]  /*02b0*/  DADD R4, R4, -16 ;  /* 0xc030000004047429 */ /* 0x002fce0000000000 */
[----:B----4-:R-:W1:Y:S01]  /*02c0*/  I2F.F64.U16 R8, R12 ;  /* 0x0000000c00087312 */ /* 0x010e620000101800 */
[----:B------:R-:W-:Y:S02]  /*02d0*/  DMUL R4, R4, UR6 ;  /* 0x0000000604047c28 */ /* 0x000fe40008000000 */
[----:B--2---:R-:W-:Y:S01]  /*02e0*/  DADD R6, R6, -128 ;  /* 0xc060000006067429 */ /* 0x004fe20000000000 */
[----:B------:R-:W-:Y:S01]  /*02f0*/  UMOV UR6, 0x4bc6a7f0 ;  /* 0x4bc6a7f000067882 */ /* 0x000fe20000000000 */
[----:B------:R-:W-:-:S06]  /*0300*/  UMOV UR7, 0x3ff98937 ;  /* 0x3ff9893700077882 */ /* 0x000fcc0000000000 */
[--C-:B------:R-:W-:Y:S02]  /*0310*/  DFMA R10, R6, UR6, R4.reuse ;  /* 0x00000006060a7c2b */ /* 0x100fe40008000004 */
[----:B-1----:R-:W-:Y:S02]  /*0320*/  DADD R8, R8, -128 ;  /* 0xc060000008087429 */ /* 0x002fe40000000000 */
[----:B------:R-:W-:Y:S01]  /*0330*/  DFMA R6, R6, -UR8, R4 ;  /* 0x8000000806067c2b */ /* 0x000fe20008000004 */
[----:B------:R-:W-:Y:S01]  /*0340*/  UMOV UR6, 0x2b020c4a ;  /* 0x2b020c4a00067882 */ /* 0x000fe20000000000 */
[----:B------:R-:W-:Y:S01]  /*0350*/  UMOV UR7, 0x3fd91687 ;  /* 0x3fd9168700077882 */ /* 0x000fe20000000000 */
[----:B------:R-:W1:Y:S01]  /*0360*/  LDCU UR8, c[0x0][0x3c0] ;  /* 0x00007800ff0877ac */ /* 0x000e620008000800 */
[----:B------:R-:W-:-:S04]  /*0370*/  DSETP.GT.AND P0, PT, R10, 255, PT ;  /* 0x406fe0000a00742a */ /* 0x000fc80003f04000 */
[----:B------:R-:W-:Y:S01]  /*0380*/  DFMA R6, R8, -UR6, R6 ;  /* 0x8000000608067c2b */ /* 0x000fe20008000006 */
[----:B------:R-:W-:Y:S01]  /*0390*/  UMOV UR6, 0xe5604189 ;  /* 0xe560418900067882 */ /* 0x000fe20000000000 */
[----:B------:R-:W-:Y:S01]  /*03a0*/  DSETP.GEU.AND P1, PT, R10, RZ, PT ;  /* 0x000000ff0a00722a */ /* 0x000fe20003f2e000 */
[----:B------:R-:W-:Y:S01]  /*03b0*/  UMOV UR7, 0x400022d0 ;  /* 0x400022d000077882 */ /* 0x000fe20000000000 */
[----:B------:R-:W-:Y:S01]  /*03c0*/  FSEL R10, R10, RZ, !P0 ;  /* 0x000000ff0a0a7208 */ /* 0x000fe20004000000 */
[----:B------:R-:W-:Y:S01]  /*03d0*/  DFMA R4, R8, UR6, R4 ;  /* 0x0000000608047c2b */ /* 0x000fe20008000004 */
[----:B------:R-:W-:Y:S01]  /*03e0*/  FSEL R11, R11, 3.748046875, !P0 ;  /* 0x406fe0000b0b7808 */ /* 0x000fe20004000000 */
[----:B------:R-:W2:Y:S01]  /*03f0*/  LDCU.64 UR6, c[0x0][0x3a8] ;  /* 0x00007500ff0677ac */ /* 0x000ea20008000a00 */
[C---:B------:R-:W-:Y:S01]  /*0400*/  DSETP.GT.AND P0, PT, R6.reuse, 255, PT ;  /* 0x406fe0000600742a */ /* 0x040fe20003f04000 */
[----:B------:R-:W-:Y:S02]  /*0410*/  FSEL R8, R10, RZ, P1 ;  /* 0x000000ff0a087208 */ /* 0x000fe40000800000 */
        /* <DEDUP_REMOVED lines=28> */
.L_x_1:
        /* <DEDUP_REMOVED lines=10> */
.L_x_19:


//--------------------- .text._Z27ycbcr411_to_bgr_p3c4_kernelPKhS0_S0_iiiPhiiih --------------------------
	.section	.text._Z27ycbcr411_to_bgr_p3c4_kernelPKhS0_S0_iiiPhiiih,"ax",@progbits
	.align	128
        .global         _Z27ycbcr411_to_bgr_p3c4_kernelPKhS0_S0_iiiPhiiih
        .type           _Z27ycbcr411_to_bgr_p3c4_kernelPKhS0_S0_iiiPhiiih,@function
        .size           _Z27ycbcr411_to_bgr_p3c4_kernelPKhS0_S0_iiiPhiiih,(.L_x_20 - _Z27ycbcr411_to_bgr_p3c4_kernelPKhS0_S0_iiiPhiiih)
        .other          _Z27ycbcr411_to_bgr_p3c4_kernelPKhS0_S0_iiiPhiiih,@"STO_CUDA_ENTRY STV_DEFAULT"
_Z27ycbcr411_to_bgr_p3c4_kernelPKhS0_S0_iiiPhiiih:
.text._Z27ycbcr411_to_bgr_p3c4_kernelPKhS0_S0_iiiPhiiih:
        /* <DEDUP_REMOVED lines=30> */
[----:B------:R-:W-:Y:S02]  /*01e0*/  IADD3.X R11, PT, PT, R4, UR13, R5, P0, P1 ;  /* 0x0000000d040b7c10 */ /* 0x000fe400087e2405 */
[----:B------:R-:W-:Y:S02]  /*01f0*/  IADD3 R12, P0, P1, R3, UR10, R12 ;  /* 0x0000000a030c7c10 */ /* 0x000fe4000f91e00c */
[----:B------:R-:W-:Y:S01]  /*0200*/  SHF.R.S32.HI R3, RZ, 0x1f, R3 ;  /* 0x0000001fff037819 */ /* 0x000fe20000011403 */
[----:B------:R-:W3:Y:S03]  /*0210*/  LDG.E.U8 R15, desc[UR4][R10.64] ;  /* 0x000000040a0f7981 */ /* 0x000ee6000c1e1100 */
[----:B------:R-:W-:-:S05]  /*0220*/  IADD3.X R13, PT, PT, R3, UR11, R5, P0, P1 ;  /* 0x0000000b030d7c10 */ /* 0x000fca00087e2405 */
[----:B------:R-:W4:Y:S01]  /*0230*/  LDG.E.U8 R3, desc[UR4][R12.64] ;  /* 0x000000040c037981 */ /* 0x000f22000c1e1100 */
[----:B------:R-:W-:Y:S01]  /*0240*/  UMOV UR6, 0x76c8b439 ;  /* 0x76c8b43900067882 */ /* 0x000fe20000000000 */
[----:B------:R-:W-:Y:S01]  /*0250*/  UMOV UR7, 0x3ff29fbe ;  /* 0x3ff29fbe00077882 */ /* 0x000fe20000000000 */
[----:B------:R-:W-:Y:S01]  /*0260*/  UMOV UR8, 0xe5604189 ;  /* 0xe560418900087882 */ /* 0x000fe20000000000 */
[----:B------:R-:W-:Y:S01]  /*0270*/  UMOV UR9, 0x400022d0 ;  /* 0x400022d000097882 */ /* 0x000fe20000000000 */
[----:B--2---:R-:W0:Y:S08]  /*0280*/  I2F.F64.U16 R4, R14 ;  /* 0x0000000e00047312 */ /* 0x004e300000101800 */
[----:B---3--:R-:W1:Y:S01]  /*0290*/  I2F.F64.U16 R6, R15 ;  /* 0x0000000f00067312 */ /* 0x008e620000101800 */
[----:B0-----:R-:W-:-:S07]  /*02a0*/  DADD R4, R4, -16 ;  /* 0xc030000004047429 */ /* 0x001fce0000000000 */
[----:B----4-:R-:W0:Y:S01]  /*02b0*/  I2F.F64.U16 R8, R3 ;  /* 0x0000000300087312 */ /* 0x010e220000101800 */
[----:B------:R-:W-:Y:S02]  /*02c0*/  DMUL R4, R4, UR6 ;  /* 0x0000000604047c28 */ /* 0x000fe40008000000 */
[----:B-1----:R-:W-:Y:S01]  /*02d0*/  DADD R6, R6, -128 ;  /* 0xc060000006067429 */ /* 0x002fe20000000000 */
[----:B------:R-:W-:Y:S01]  /*02e0*/  UMOV UR6, 0x4bc6a7f0 ;  /* 0x4bc6a7f000067882 */ /* 0x000fe20000000000 */
[----:B------:R-:W-:Y:S01]  /*02f0*/  UMOV UR7, 0x3ff98937 ;  /* 0x3ff9893700077882 */ /* 0x000fe20000000000 */
[----:B0-----:R-:W-:-:S05]  /*0300*/  DADD R8, R8, -128 ;  /* 0xc060000008087429 */ /* 0x001fca0000000000 */
[--C-:B------:R-:W-:Y:S01]  /*0310*/  DFMA R10, R6, UR6, R4.reuse ;  /* 0x00000006060a7c2b */ /* 0x100fe20008000004 */
[----:B------:R-:W-:Y:S01]  /*0320*/  UMOV UR6, 0x9374bc6a ;  /* 0x9374bc6a00067882 */ /* 0x000fe20000000000 */
[----:B------:R-:W-:Y:S01]  /*0330*/  UMOV UR7, 0x3fea0418 ;  /* 0x3fea041800077882 */ /* 0x000fe20000000000 */
[--C-:B------:R-:W-:Y:S01]  /*0340*/  DFMA R12, R8, UR8, R4.reuse ;  /* 0x00000008080c7c2b */ /* 0x100fe20008000004 */
[----:B------:R-:W0:Y:S04]  /*0350*/  LDCU.64 UR8, c[0x0][0x3a8] ;  /* 0x00007500ff0877ac */ /* 0x000e280008000a00 */
[----:B------:R-:W-:Y:S02]  /*0360*/  DSETP.GT.AND P0, PT, R10, 255, PT ;  /* 0x406fe0000a00742a */ /* 0x000fe40003f04000 */
[----:B------:R-:W-:Y:S01]  /*0370*/  DFMA R4, R6, -UR6, R4 ;  /* 0x8000000606047c2b */ /* 0x000fe20008000004 */
[----:B------:R-:W-:Y:S01]  /*0380*/  UMOV UR6, 0x2b020c4a ;  /* 0x2b020c4a00067882 */ /* 0x000fe20000000000 */
[----:B------:R-:W-:Y:S01]  /*0390*/  DSETP.GEU.AND P1, PT, R10, RZ, PT ;  /* 0x000000ff0a00722a */ /* 0x000fe20003f2e000 */
[----:B------:R-:W-:Y:S01]  /*03a0*/  UMOV UR7, 0x3fd91687 ;  /* 0x3fd9168700077882 */ /* 0x000fe20000000000 */
[----:B------:R-:W-:-:S02]  /*03b0*/  FSEL R6, R10, RZ, !P0 ;  /* 0x000000ff0a067208 */ /* 0x000fc40004000000 */
[----:B------:R-:W-:Y:S01]  /*03c0*/  FSEL R10, R11, 3.748046875, !P0 ;  /* 0x406fe0000b0a7808 */ /* 0x000fe20004000000 */
[----:B------:R-:W-:Y:S02]  /*03d0*/  DSETP.GT.AND P0, PT, R12, 255, PT ;  /* 0x406fe0000c00742a */ /* 0x000fe40003f04000 */
[----:B------:R-:W-:Y:S01]  /*03e0*/  DFMA R4, R8, -UR6, R4 ;  /* 0x8000000608047c2b */ /* 0x000fe20008000004 */
[----:B------:R-:W-:Y:S01]  /*03f0*/  FSEL R6, R6, RZ, P1 ;  /* 0x000000ff06067208 */ /* 0x000fe20000800000 */
[----:B------:R-:W1:Y:S01]  /*0400*/  LDCU UR6, c[0x0][0x3b0] ;  /* 0x00007600ff0677ac */ /* 0x000e620008000800 */
[----:B------:R-:W-:Y:S01]  /*0410*/  FSEL R7, R10, RZ, P1 ;  /* 0x000000ff0a077208 */ /* 0x000fe20000800000 */
[----:B------:R-:W-:Y:S01]  /*0420*/  DSETP.GEU.AND P1, PT, R12, RZ, PT ;  /* 0x000000ff0c00722a */ /* 0x000fe20003f2e000 */
[----:B------:R-:W-:Y:S02]  /*0430*/  FSEL R8, R12, RZ, !P0 ;  /* 0x000000ff0c087208 */ /* 0x000fe40004000000 */
[----:B------:R-:W-:Y:S01]  /*0440*/  FSEL R12, R13, 3.748046875, !P0 ;  /* 0x406fe0000d0c7808 */ /* 0x000fe20004000000 */
[----:B------:R-:W-:Y:S01]  /*0450*/  DSETP.GT.AND P0, PT, R4, 255, PT ;  /* 0x406fe0000400742a */ /* 0x000fe20003f04000 */
[----:B------:R-:W2:Y:S01]  /*0460*/  LDC.U8 R13, c[0x0][0x3bc] ;  /* 0x0000ef00ff0d7b82 */ /* 0x000ea20000000000 */
[----:B------:R-:W-:-:S02]  /*0470*/  FSEL R8, R8, RZ, P1 ;  /* 0x000000ff08087208 */ /* 0x000fc40000800000 */
[----:B------:R-:W-:Y:S01]  /*0480*/  FSEL R9, R12, RZ, P1 ;  /* 0x000000ff0c097208 */ /* 0x000fe20000800000 */
[----:B------:R-:W-:Y:S01]  /*0490*/  DSETP.GEU.AND P1, PT, R4, RZ, PT ;  /* 0x000000ff0400722a */ /* 0x000fe20003f2e000 */
[----:B------:R-:W-:Y:S02]  /*04a0*/  FSEL R5, R5, 3.748046875, !P0 ;  /* 0x406fe00005057808 */ /* 0x000fe40004000000 */
[----:B------:R-:W-:-:S03]  /*04b0*/  FSEL R4, R4, RZ, !P0 ;  /* 0x000000ff04047208 */ /* 0x000fc60004000000 */
[----:B------:R-:W-:Y:S02]  /*04c0*/  FSEL R5, R5, RZ, P1 ;  /* 0x000000ff05057208 */ /* 0x000fe40000800000 */
[----:B------:R-:W-:Y:S01]  /*04d0*/  FSEL R4, R4, RZ, P1 ;  /* 0x000000ff04047208 */ /* 0x000fe20000800000 */
[----:B------:R-:W-:Y:S01]  /*04e0*/  F2I.U32.F64.TRUNC R7, R6 ;  /* 0x0000000600077311 */ /* 0x000fe2000030d000 */
[----:B------:R-:W-:Y:S02]  /*04f0*/  IMAD.SHL.U32 R3, R2, 0x4, RZ ;  /* 0x0000000402037824 */ /* 0x000fe400078e00ff */
[----:B-1----:R-:W-:-:S05]  /*0500*/  IMAD R0, R0, UR6, RZ ;  /* 0x0000000600007c24 */ /* 0x002fca000f8e02ff */
[----:B------:R-:W1:Y:S01]  /*0510*/  F2I.U32.F64.TRUNC R9, R8 ;  /* 0x0000000800097311 */ /* 0x000e62000030d000 */
[----:B0-----:R-:W-:-:S07]  /*0520*/  IADD3 R2, P0, P1, R0, UR8, R3 ;  /* 0x0000000800027c10 */ /* 0x001fce000f91e003 */
[----:B------:R-:W0:Y:S01]  /*0530*/  F2I.U32.F64.TRUNC R5, R4 ;  /* 0x0000000400057311 */ /* 0x000e22000030d000 */
[----:B------:R-:W-:Y:S02]  /*0540*/  SHF.R.S32.HI R11, RZ, 0x1f, R3 ;  /* 0x0000001fff0b7819 */ /* 0x000fe40000011403 */
[----:B------:R-:W-:-:S04]  /*0550*/  SHF.R.S32.HI R0, RZ, 0x1f, R0 ;  /* 0x0000001fff007819 */ /* 0x000fc80000011400 */
[----:B------:R-:W-:-:S05]  /*0560*/  IADD3.X R3, PT, PT, R0, UR9, R11, P0, P1 ;  /* 0x0000000900037c10 */ /* 0x000fca00087e240b */
[----:B-1----:R-:W-:Y:S04]  /*0570*/  STG.E.U8 desc[UR4][R2.64], R9 ;  /* 0x0000000902007986 */ /* 0x002fe8000c101104 */
[----:B------:R-:W-:Y:S04]  /*0580*/  STG.E.U8 desc[UR4][R2.64+0x2], R7 ;  /* 0x0000020702007986 */ /* 0x000fe8000c101104 */
[----:B0-----:R-:W-:Y:S04]  /*0590*/  STG.E.U8 desc[UR4][R2.64+0x1], R5 ;  /* 0x0000010502007986 */ /* 0x001fe8000c101104 */
[----:B--2---:R-:W-:Y:S01]  /*05a0*/  STG.E.U8 desc[UR4][R2.64+0x3], R13 ;  /* 0x0000030d02007986 */ /* 0x004fe2000c101104 */
[----:B------:R-:W-:Y:S05]  /*05b0*/  EXIT ;  /* 0x000000000000794d */ /* 0x000fea0003800000 */
.L_x_2:
        /* <DEDUP_REMOVED lines=12> */
.L_x_20:


//--------------------- .text._Z27ycbcr411_to_rgb_p3c4_kernelPKhS0_S0_iiiPhiiih --------------------------
	.section	.text._Z27ycbcr411_to_rgb_p3c4_kernelPKhS0_S0_iiiPhiiih,"ax",@progbits
	.align	128
        .global         _Z27ycbcr411_to_rgb_p3c4_kernelPKhS0_S0_iiiPhiiih
        .type           _Z27ycbcr411_to_rgb_p3c4_kernelPKhS0_S0_iiiPhiiih,@function
        .size           _Z27ycbcr411_to_rgb_p3c4_kernelPKhS0_S0_iiiPhiiih,(.L_x_21 - _Z27ycbcr411_to_rgb_p3c4_kernelPKhS0_S0_iiiPhiiih)
        .other          _Z27ycbcr411_to_rgb_p3c4_kernelPKhS0_S0_iiiPhiiih,@"STO_CUDA_ENTRY STV_DEFAULT"
_Z27ycbcr411_to_rgb_p3c4_kernelPKhS0_S0_iiiPhiiih:
.text._Z27ycbcr411_to_rgb_p3c4_kernelPKhS0_S0_iiiPhiiih:
        /* <DEDUP_REMOVED lines=78> */
[----:B------:R-:W3:Y:S01]  /*04e0*/  F2I.U32.F64.TRUNC R7, R6 ;  /* 0x0000000600077311 */ /* 0x000ee2000030d000 */
        /* <DEDUP_REMOVED lines=8> */
[----:B---3--:R-:W-:Y:S04]  /*0570*/  STG.E.U8 desc[UR4][R2.64], R7 ;  /* 0x0000000702007986 */ /* 0x008fe8000c101104 */
[----:B-1----:R-:W-:Y:S04]  /*0580*/  STG.E.U8 desc[UR4][R2.64+0x2], R9 ;  /* 0x0000020902007986 */ /* 0x002fe8000c101104 */
[----:B0-----:R-:W-:Y:S04]  /*0590*/  STG.E.U8 desc[UR4][R2.64+0x1], R5 ;  /* 0x0000010502007986 */ /* 0x001fe8000c101104 */
[----:B--2---:R-:W-:Y:S01]  /*05a0*/  STG.E.U8 desc[UR4][R2.64+0x3], R13 ;  /* 0x0000030d02007986 */ /* 0x004fe2000c101104 */
[----:B------:R-:W-:Y:S05]  /*05b0*/  EXIT ;  /* 0x000000000000794d */ /* 0x000fea0003800000 */
.L_x_3:
        /* <DEDUP_REMOVED lines=12> */
.L_x_21:


//--------------------- .text._Z27ycbcr411_to_bgr_p3c3_kernelPKhS0_S0_iiiPhiii --------------------------
	.section	.text._Z27ycbcr411_to_bgr_p3c3_kernelPKhS0_S0_iiiPhiii,"ax",@progbits
	.align	128
        .global         _Z27ycbcr411_to_bgr_p3c3_kernelPKhS0_S0_iiiPhiii
        .type           _Z27ycbcr411_to_bgr_p3c3_kernelPKhS0_S0_iiiPhiii,@function
        .size           _Z27ycbcr411_to_bgr_p3c3_kernelPKhS0_S0_iiiPhiii,(.L_x_22 - _Z27ycbcr411_to_bgr_p3c3_kernelPKhS0_S0_iiiPhiii)
        .other          _Z27ycbcr411_to_bgr_p3c3_kernelPKhS0_S0_iiiPhiii,@"STO_CUDA_ENTRY STV_DEFAULT"
_Z27ycbcr411_to_bgr_p3c3_kernelPKhS0_S0_iiiPhiii:
.text._Z27ycbcr411_to_bgr_p3c3_kernelPKhS0_S0_iiiPhiii:
        /* <DEDUP_REMOVED lines=24> */
[----:B------:R-:W-:Y:S01]  /*0180*/  IADD3.X R11, PT, PT, R4, UR9, R5, P0, P1 ;  /* 0x00000009040b7c10 */ /* 0x000fe200087e2405 */
[----:B------:R-:W-:Y:S01]  /*0190*/  UMOV UR6, 0x76c8b439 ;  /* 0x76c8b43900067882 */ /* 0x000fe20000000000 */
[--C-:B------:R-:W-:Y:S01]  /*01a0*/  IADD3 R14, P0, P1, R3, UR12, R12.reuse ;  /* 0x0000000c030e7c10 */ /* 0x100fe2000f91e00c */
[----:B------:R-:W-:Y:S01]  /*01b0*/  UMOV UR7, 0x3ff29fbe ;  /* 0x3ff29fbe00077882 */ /* 0x000fe20000000000 */
[----:B------:R-:W-:Y:S01]  /*01c0*/  SHF.R.S32.HI R4, RZ, 0x1f, R3 ;  /* 0x0000001fff047819 */ /* 0x000fe20000011403 */
[----:B------:R-:W-:Y:S01]  /*01d0*/  IMAD R3, R0, UR15, RZ ;  /* 0x0000000f00037c24 */ /* 0x000fe2000f8e02ff */
[----:B------:R-:W-:Y:S01]  /*01e0*/  SHF.R.S32.HI R5, RZ, 0x1f, R12 ;  /* 0x0000001fff057819 */ /* 0x000fe2000001140c */
[----:B---3--:R-:W2:Y:S01]  /*01f0*/  LDG.E.U8 R16, desc[UR4][R10.64] ;  /* 0x000000040a107981 */ /* 0x008ea2000c1e1100 */
[----:B------:R-:W0:Y:S02]  /*0200*/  LDCU.64 UR8, c[0x0][0x3a8] ;  /* 0x00007500ff0877ac */ /* 0x000e240008000a00 */
[----:B------:R-:W-:-:S02]  /*0210*/  IADD3.X R15, PT, PT, R4, UR13, R5, P0, P1 ;  /* 0x0000000d040f7c10 */ /* 0x000fc400087e2405 */
[----:B------:R-:W-:Y:S02]  /*0220*/  IADD3 R12, P0, P1, R3, UR10, R12 ;  /* 0x0000000a030c7c10 */ /* 0x000fe4000f91e00c */
[----:B------:R-:W-:Y:S01]  /*0230*/  SHF.R.S32.HI R3, RZ, 0x1f, R3 ;  /* 0x0000001fff037819 */ /* 0x000fe20000011403 */
[----:B------:R-:W3:Y:S03]  /*0240*/  LDG.E.U8 R14, desc[UR4][R14.64] ;  /* 0x000000040e0e7981 */ /* 0x000ee6000c1e1100 */
[----:B------:R-:W-:-:S05]  /*0250*/  IADD3.X R13, PT, PT, R3, UR11, R5, P0, P1 ;  /* 0x0000000b030d7c10 */ /* 0x000fca00087e2405 */
[----:B------:R-:W4:Y:S01]  /*0260*/  LDG.E.U8 R3, desc[UR4][R12.64] ;  /* 0x000000040c037981 */ /* 0x000f22000c1e1100 */
[----:B--2---:R-:W1:Y:S08]  /*0270*/  I2F.F64.U16 R4, R16 ;  /* 0x0000001000047312 */ /* 0x004e700000101800 */
[----:B---3--:R-:W2:Y:S01]  /*0280*/  I2F.F64.U16 R6, R14 ;  /* 0x0000000e00067312 */ /* 0x008ea20000101800 */
[----:B-1----:R-:W-:-:S07]  /*0290*/  DADD R4, R4, -16 ;  /* 0xc030000004047429 */ /* 0x002fce0000000000 */
[----:B----4-:R1:W3:Y:S01]  /*02a0*/  I2F.F64.U16 R8, R3 ;  /* 0x0000000300087312 */ /* 0x0102e20000101800 */
[----:B--2---:R-:W-:Y:S01]  /*02b0*/  DADD R6, R6, -128 ;  /* 0xc060000006067429 */ /* 0x004fe20000000000 */
[----:B-1----:R-:W-:Y:S01]  /*02c0*/  IMAD R3, R2, 0x3, RZ ;  /* 0x0000000302037824 */ /* 0x002fe200078e02ff */
[----:B------:R-:W-:Y:S01]  /*02d0*/  DMUL R4, R4, UR6 ;  /* 0x0000000604047c28 */ /* 0x000fe20008000000 */
[----:B------:R-:W-:Y:S01]  /*02e0*/  UMOV UR6, 0x4bc6a7f0 ;  /* 0x4bc6a7f000067882 */ /* 0x000fe20000000000 */
[----:B------:R-:W-:Y:S01]  /*02f0*/  UMOV UR7, 0x3ff98937 ;  /* 0x3ff9893700077882 */ /* 0x000fe20000000000 */
[----:B---3--:R-:W-:-:S05]  /*0300*/  DADD R8, R8, -128 ;  /* 0xc060000008087429 */ /* 0x008fca0000000000 */
[--C-:B------:R-:W-:Y:S01]  /*0310*/  DFMA R10, R6, UR6, R4.reuse ;  /* 0x00000006060a7c2b */ /* 0x100fe20008000004 */
[----:B------:R-:W-:Y:S01]  /*0320*/  UMOV UR6, 0xe5604189 ;  /* 0xe560418900067882 */ /* 0x000fe20000000000 */
[----:B------:R-:W-:Y:S02]  /*0330*/  UMOV UR7, 0x400022d0 ;  /* 0x400022d000077882 */ /* 0x000fe40000000000 */
[--C-:B------:R-:W-:Y:S01]  /*0340*/  DFMA R12, R8, UR6, R4.reuse ;  /* 0x00000006080c7c2b */ /* 0x100fe20008000004 */
[----:B------:R-:W-:Y:S01]  /*0350*/  UMOV UR6, 0x9374bc6a ;  /* 0x9374bc6a00067882 */ /* 0x000fe20000000000 */
[----:B------:R-:W-:Y:S02]  /*0360*/  UMOV UR7, 0x3fea0418 ;  /* 0x3fea041800077882 */ /* 0x000fe40000000000 */
[----:B------:R-:W-:Y:S02]  /*0370*/  DSETP.GT.AND P0, PT, R10, 255, PT ;  /* 0x406fe0000a00742a */ /* 0x000fe40003f04000 */
[----:B------:R-:W-:Y:S01]  /*0380*/  DFMA R4, R6, -UR6, R4 ;  /* 0x8000000606047c2b */ /* 0x000fe20008000004 */
[----:B------:R-:W-:Y:S01]  /*0390*/  UMOV UR6, 0x2b020c4a ;  /* 0x2b020c4a00067882 */ /* 0x000fe20000000000 */
[----:B------:R-:W-:Y:S01]  /*03a0*/  DSETP.GEU.AND P1, PT, R10, RZ, PT ;  /* 0x000000ff0a00722a */ /* 0x000fe20003f2e000 */
[----:B------:R-:W-:Y:S01]  /*03b0*/  UMOV UR7, 0x3fd91687 ;  /* 0x3fd9168700077882 */ /* 0x000fe20000000000 */
[----:B------:R-:W-:-:S02]  /*03c0*/  FSEL R6, R10, RZ, !P0 ;  /* 0x000000ff0a067208 */ /* 0x000fc40004000000 */
[----:B------:R-:W-:Y:S01]  /*03d0*/  FSEL R10, R11, 3.748046875, !P0 ;  /* 0x406fe0000b0a7808 */ /* 0x000fe20004000000 */
[----:B------:R-:W-:Y:S01]  /*03e0*/  DSETP.GT.AND P0, PT, R12, 255, PT ;  /* 0x406fe0000c00742a */ /* 0x000fe20003f04000 */
[----:B------:R-:W-:Y:S01]  /*03f0*/  FSEL R6, R6, RZ, P1 ;  /* 0x000000ff06067208 */ /* 0x000fe20000800000 */
[----:B------:R-:W-:Y:S01]  /*0400*/  DFMA R4, R8, -UR6, R4 ;  /* 0x8000000608047c2b */ /* 0x000fe20008000004 */
[----:B------:R-:W-:Y:S01]  /*0410*/  FSEL R7, R10, RZ, P1 ;  /* 0x000000ff0a077208 */ /* 0x000fe20000800000 */
[----:B------:R-:W-:Y:S01]  /*0420*/  DSETP.GEU.AND P1, PT, R12, RZ, PT ;  /* 0x000000ff0c00722a */ /* 0x000fe20003f2e000 */
[----:B------:R-:W1:Y:S01]  /*0430*/  LDCU UR6, c[0x0][0x3b0] ;  /* 0x00007600ff0677ac */ /* 0x000e620008000800 */
[----:B------:R-:W-:Y:S02]  /*0440*/  FSEL R8, R12, RZ, !P0 ;  /* 0x000000ff0c087208 */ /* 0x000fe40004000000 */
[----:B------:R-:W-:Y:S01]  /*0450*/  FSEL R12, R13, 3.748046875, !P0 ;  /* 0x406fe0000d0c7808 */ /* 0x000fe20004000000 */
[----:B------:R-:W-:Y:S01]  /*0460*/  F2I.U32.F64.TRUNC R7, R6 ;  /* 0x0000000600077311 */ /* 0x000fe2000030d000 */
[----:B------:R-:W-:Y:S01]  /*0470*/  DSETP.GT.AND P0, PT, R4, 255, PT ;  /* 0x406fe0000400742a */ /* 0x000fe20003f04000 */
[----:B------:R-:W-:-:S02]  /*0480*/  FSEL R8, R8, RZ, P1 ;  /* 0x000000ff08087208 */ /* 0x000fc40000800000 */
[----:B------:R-:W-:Y:S01]  /*0490*/  FSEL R9, R12, RZ, P1 ;  /* 0x000000ff0c097208 */ /* 0x000fe20000800000 */
[----:B------:R-:W-:Y:S01]  /*04a0*/  DSETP.GEU.AND P1, PT, R4, RZ, PT ;  /* 0x000000ff0400722a */ /* 0x000fe20003f2e000 */
[----:B------:R-:W-:Y:S02]  /*04b0*/  SHF.R.S32.HI R11, RZ, 0x1f, R3 ;  /* 0x0000001fff0b7819 */ /* 0x000fe40000011403 */
[----:B------:R-:W-:Y:S02]  /*04c0*/  FSEL R5, R5, 3.748046875, !P0 ;  /* 0x406fe00005057808 */ /* 0x000fe40004000000 */
[----:B------:R-:W-:Y:S01]  /*04d0*/  FSEL R4, R4, RZ, !P0 ;  /* 0x000000ff04047208 */ /* 0x000fe20004000000 */
[----:B------:R-:W2:Y:S01]  /*04e0*/  F2I.U32.F64.TRUNC R9, R8 ;  /* 0x0000000800097311 */ /* 0x000ea2000030d000 */
[----:B------:R-:W-:Y:S02]  /*04f0*/  FSEL R5, R5, RZ, P1 ;  /* 0x000000ff05057208 */ /* 0x000fe40000800000 */
[----:B------:R-:W-:Y:S01]  /*0500*/  FSEL R4, R4, RZ, P1 ;  /* 0x000000ff04047208 */ /* 0x000fe20000800000 */
[----:B-1----:R-:W-:-:S04]  /*0510*/  IMAD R0, R0, UR6, RZ ;  /* 0x0000000600007c24 */ /* 0x002fc8000f8e02ff */
[----:B------:R-:W1:Y:S01]  /*0520*/  F2I.U32.F64.TRUNC R5, R4 ;  /* 0x0000000400057311 */ /* 0x000e62000030d000 */
[----:B0-----:R-:W-:Y:S02]  /*0530*/  IADD3 R2, P0, P1, R0, UR8, R3 ;  /* 0x0000000800027c10 */ /* 0x001fe4000f91e003 */
[----:B------:R-:W-:-:S04]  /*0540*/  SHF.R.S32.HI R0, RZ, 0x1f, R0 ;  /* 0x0000001fff007819 */ /* 0x000fc80000011400 */
[----:B------:R-:W-:-:S05]  /*0550*/  IADD3.X R3, PT, PT, R0, UR9, R11, P0, P1 ;  /* 0x0000000900037c10 */ /* 0x000fca00087e240b */
[----:B--2---:R-:W-:Y:S04]  /*0560*/  STG.E.U8 desc[UR4][R2.64], R9 ;  /* 0x0000000902007986 */ /* 0x004fe8000c101104 */
[----:B------:R-:W-:Y:S04]  /*0570*/  STG.E.U8 desc[UR4][R2.64+0x2], R7 ;  /* 0x0000020702007986 */ /* 0x000fe8000c101104 */
[----:B-1----:R-:W-:Y:S01]  /*0580*/  STG.E.U8 desc[UR4][R2.64+0x1], R5 ;  /* 0x0000010502007986 */ /* 0x002fe2000c101104 */
[----:B------:R-:W-:Y:S05]  /*0590*/  EXIT ;  /* 0x000000000000794d */ /* 0x000fea0003800000 */
.L_x_4:
        /* <DEDUP_REMOVED lines=14> */
.L_x_22:


//--------------------- .text._Z27ycbcr411_to_rgb_p3c3_kernelPKhS0_S0_iiiPhiii --------------------------
	.section	.text._Z27ycbcr411_to_rgb_p3c3_kernelPKhS0_S0_iiiPhiii,"ax",@progbits
	.align	128
        .global         _Z27ycbcr411_to_rgb_p3c3_kernelPKhS0_S0_iiiPhiii
        .type           _Z27ycbcr411_to_rgb_p3c3_kernelPKhS0_S0_iiiPhiii,@function
        .size           _Z27ycbcr411_to_rgb_p3c3_kernelPKhS0_S0_iiiPhiii,(.L_x_23 - _Z27ycbcr411_to_rgb_p3c3_kernelPKhS0_S0_iiiPhiii)
        .other          _Z27ycbcr411_to_rgb_p3c3_kernelPKhS0_S0_iiiPhiii,@"STO_CUDA_ENTRY STV_DEFAULT"
_Z27ycbcr411_to_rgb_p3c3_kernelPKhS0_S0_iiiPhiii:
.text._Z27ycbcr411_to_rgb_p3c3_kernelPKhS0_S0_iiiPhiii:
        /* <DEDUP_REMOVED lines=70> */
[----:B------:R-:W2:Y:S01]  /*0460*/  F2I.U32.F64.TRUNC R7, R6 ;  /* 0x0000000600077311 */ /* 0x000ea2000030d000 */
[----:B------:R-:W-:Y:S01]  /*0470*/  DSETP.GT.AND P0, PT, R4, 255, PT ;  /* 0x406fe0000400742a */ /* 0x000fe20003f04000 */
[----:B------:R-:W-:-:S02]  /*0480*/  FSEL R8, R8, RZ, P1 ;  /* 0x000000ff08087208 */ /* 0x000fc40000800000 */
[----:B------:R-:W-:Y:S01]  /*0490*/  FSEL R9, R12, RZ, P1 ;  /* 0x000000ff0c097208 */ /* 0x000fe20000800000 */
[----:B------:R-:W-:Y:S01]  /*04a0*/  DSETP.GEU.AND P1, PT, R4, RZ, PT ;  /* 0x000000ff0400722a */ /* 0x000fe20003f2e000 */
[----:B------:R-:W-:Y:S02]  /*04b0*/  SHF.R.S32.HI R11, RZ, 0x1f, R3 ;  /* 0x0000001fff0b7819 */ /* 0x000fe40000011403 */
[----:B------:R-:W-:Y:S02]  /*04c0*/  FSEL R5, R5, 3.748046875, !P0 ;  /* 0x406fe00005057808 */ /* 0x000fe40004000000 */
[----:B------:R-:W-:Y:S01]  /*04d0*/  FSEL R4, R4, RZ, !P0 ;  /* 0x000000ff04047208 */ /* 0x000fe20004000000 */
[----:B------:R-:W3:Y:S01]  /*04e0*/  F2I.U32.F64.TRUNC R9, R8 ;  /* 0x0000000800097311 */ /* 0x000ee2000030d000 */
        /* <DEDUP_REMOVED lines=8> */
[----:B---3--:R-:W-:Y:S04]  /*0570*/  STG.E.U8 desc[UR4][R2.64+0x2], R9 ;  /* 0x0000020902007986 */ /* 0x008fe8000c101104 */
[----:B-1----:R-:W-:Y:S01]  /*0580*/  STG.E.U8 desc[UR4][R2.64+0x1], R5 ;  /* 0x0000010502007986 */ /* 0x002fe2000c101104 */
[----:B------:R-:W-:Y:S05]  /*0590*/  EXIT ;  /* 0x000000000000794d */ /* 0x000fea0003800000 */
.L_x_5:
        /* <DEDUP_REMOVED lines=14> */
.L_x_23:


//--------------------- .text._Z30bgr_to_ycbcr411_cbcr_p3_kernelPKhS0_S0_iPhiS1_iii --------------------------
	.section	.text._Z30bgr_to_ycbcr411_cbcr_p3_kernelPKhS0_S0_iPhiS1_iii,"ax",@progbits
	.align	128
        .global         _Z30bgr_to_ycbcr411_cbcr_p3_kernelPKhS0_S0_iPhiS1_iii
        .type           _Z30bgr_to_ycbcr411_cbcr_p3_kernelPKhS0_S0_iPhiS1_iii,@function
        .size           _Z30bgr_to_ycbcr411_cbcr_p3_kernelPKhS0_S0_iPhiS1_iii,(.L_x_24 - _Z30bgr_to_ycbcr411_cbcr_p3_kernelPKhS0_S0_iPhiS1_iii)
        .other          _Z30bgr_to_ycbcr411_cbcr_p3_kernelPKhS0_S0_iPhiS1_iii,@"STO_CUDA_ENTRY STV_DEFAULT"
_Z30bgr_to_ycbcr411_cbcr_p3_kernelPKhS0_S0_iPhiS1_iii:
.text._Z30bgr_to_ycbcr411_cbcr_p3_kernelPKhS0_S0_iPhiS1_iii:
[----:B------:R-:W-:Y:S01]  /*0000*/  LDC R1, c[0x0][0x37c] ;  /* 0x0000df00ff017b82 */ /* 0x000fe20000000800 */
[----:B------:R-:W0:Y:S07]  /*0010*/  S2R R5, SR_TID.Y ;  /* 0x0000000000057919 */ /* 0x000e2e0000002200 */
[----:B------:R-:W1:Y:S01]  /*0020*/  LDC R0, c[0x0][0x360] ;  /* 0x0000d800ff007b82 */ /* 0x000e620000000800 */
[----:B------:R-:W2:Y:S01]  /*0030*/  LDCU UR4, c[0x0][0x3bc] ;  /* 0x00007780ff0477ac */ /* 0x000ea20008000800 */
[----:B------:R-:W1:Y:S01]  /*0040*/  S2R R3, SR_TID.X ;  /* 0x0000000000037919 */ /* 0x000e620000002100 */
[----:B------:R-:W3:Y:S05]  /*0050*/  LDCU UR7, c[0x0][0x3c0] ;  /* 0x00007800ff0777ac */ /* 0x000eea0008000800 */
[----:B------:R-:W0:Y:S08]  /*0060*/  S2UR UR6, SR_CTAID.Y ;  /* 0x00000000000679c3 */ /* 0x000e300000002600 */
[----:B------:R-:W0:Y:S01]  /*0070*/  LDC R22, c[0x0][0x364] ;  /* 0x0000d900ff167b82 */ /* 0x000e220000000800 */
[----:B--2---:R-:W-:-:S07]  /*0080*/  USHF.R.S32.HI UR4, URZ, 0x2, UR4 ;  /* 0x00000002ff047899 */ /* 0x004fce0008011404 */
[----:B------:R-:W1:Y:S01]  /*0090*/  S2UR UR5, SR_CTAID.X ;  /* 0x00000000000579c3 */ /* 0x000e620000002500 */
[----:B0-----:R-:W-:-:S05]  /*00a0*/  IMAD R22, R22, UR6, R5 ;  /* 0x0000000616167c24 */ /* 0x001fca000f8e0205 */
[----:B---3--:R-:W-:Y:S01]  /*00b0*/  ISETP.GE.AND P0, PT, R22, UR7, PT ;  /* 0x0000000716007c0c */ /* 0x008fe2000bf06270 */
[----:B-1----:R-:W-:-:S05]  /*00c0*/  IMAD R0, R0, UR5, R3 ;  /* 0x0000000500007c24 */ /* 0x002fca000f8e0203 */
[----:B------:R-:W-:-:S13]  /*00d0*/  ISETP.GE.OR P0, PT, R0, UR4, P0 ;  /* 0x0000000400007c0c */ /* 0x000fda0008706670 */
[----:B------:R-:W-:Y:S05]  /*00e0*/  @P0 EXIT ;  /* 0x000000000000094d */ /* 0x000fea0003800000 */
[----:B------:R-:W0:Y:S01]  /*00f0*/  LDCU UR4, c[0x0][0x398] ;  /* 0x00007300ff0477ac */ /* 0x000e220008000800 */
[----:B------:R-:W-:Y:S01]  /*0100*/  IMAD.SHL.U32 R3, R0, 0x4, RZ ;  /* 0x0000000400037824 */ /* 0x000fe200078e00ff */
[----:B------:R-:W1:Y:S04]  /*0110*/  LDCU.128 UR8, c[0x0][0x380] ;  /* 0x00007000ff0877ac */ /* 0x000e680008000c00 */
[----:B------:R-:W-:Y:S01]  /*0120*/  SHF.R.S32.HI R5, RZ, 0x1f, R3 ;  /* 0x0000001fff057819 */ /* 0x000fe20000011403 */
[----:B------:R-:W2:Y:S01]  /*0130*/  LDCU.64 UR6, c[0x0][0x390] ;  /* 0x00007200ff0677ac */ /* 0x000ea20008000a00 */
[----:B0-----:R-:W-:Y:S01]  /*0140*/  IMAD R2, R22, UR4, RZ ;  /* 0x0000000416027c24 */ /* 0x001fe2000f8e02ff */
[----:B------:R-:W0:Y:S04]  /*0150*/  LDCU.64 UR4, c[0x0][0x358] ;  /* 0x00006b00ff0477ac */ /* 0x000e280008000a00 */
[----:B------:R-:W-:-:S04]  /*0160*/  IADD3 R3, P0, PT, R2, R3, RZ ;  /* 0x0000000302037210 */ /* 0x000fc80007f1e0ff */
[----:B------:R-:W-:Y:S02]  /*0170*/  LEA.HI.X.SX32 R5, R2, R5, 0x1, P0 ;  /* 0x0000000502057211 */ /* 0x000fe400000f0eff */
[C---:B-1----:R-:W-:Y:S02]  /*0180*/  IADD3 R28, P1, PT, R3.reuse, UR10, RZ ;  /* 0x0000000a031c7c10 */ /* 0x042fe4000ff3e0ff */
[----:B--2---:R-:W-:Y:S02]  /*0190*/  IADD3 R18, P0, PT, R3, UR6, RZ ;  /* 0x0000000603127c10 */ /* 0x004fe4000ff1e0ff */
[C---:B------:R-:W-:Y:S02]  /*01a0*/  IADD3.X R29, PT, PT, R5.reuse, UR11, RZ, P1, !PT ;  /* 0x0000000b051d7c10 */ /* 0x040fe40008ffe4ff */
[----:B------:R-:W-:Y:S02]  /*01b0*/  IADD3.X R19, PT, PT, R5, UR7, RZ, P0, !PT ;  /* 0x0000000705137c10 */ /* 0x000fe400087fe4ff */
[----:B------:R-:W-:Y:S01]  /*01c0*/  IADD3 R16, P1, PT, R3, UR8, RZ ;  /* 0x0000000803107c10 */ /* 0x000fe2000ff3e0ff */
[----:B0-----:R-:W2:Y:S03]  /*01d0*/  LDG.E.U8 R11, desc[UR4][R28.64] ;  /* 0x000000041c0b7981 */ /* 0x001ea6000c1e1100 */
[----:B------:R-:W-:Y:S01]  /*01e0*/  IADD3.X R17, PT, PT, R5, UR9, RZ, P1, !PT ;  /* 0x0000000905117c10 */ /* 0x000fe20008ffe4ff */
[----:B------:R-:W3:Y:S04]  /*01f0*/  LDG.E.U8 R12, desc[UR4][R18.64] ;  /* 0x00000004120c7981 */ /* 0x000ee8000c1e1100 */
[----:B------:R-:W4:Y:S04]  /*0200*/  LDG.E.U8 R2, desc[UR4][R16.64] ;  /* 0x0000000410027981 */ /* 0x000f28000c1e1100 */
[----:B------:R-:W5:Y:S04]  /*0210*/  LDG.E.U8 R20, desc[UR4][R28.64+0x1] ;  /* 0x000001041c147981 */ /* 0x000f68000c1e1100 */
[----:B------:R-:W5:Y:S04]  /*0220*/  LDG.E.U8 R4, desc[UR4][R18.64+0x1] ;  /* 0x0000010412047981 */ /* 0x000f68000c1e1100 */
[----:B------:R-:W5:Y:S04]  /*0230*/  LDG.E.U8 R10, desc[UR4][R28.64+0x2] ;  /* 0x000002041c0a7981 */ /* 0x000f68000c1e1100 */
[----:B------:R-:W5:Y:S04]  /*0240*/  LDG.E.U8 R6, desc[UR4][R16.64+0x1] ;  /* 0x0000010410067981 */ /* 0x000f68000c1e1100 */
[----:B------:R-:W5:Y:S04]  /*0250*/  LDG.E.U8 R8, desc[UR4][R18.64+0x2] ;  /* 0x0000020412087981 */ /* 0x000f68000c1e1100 */
[----:B------:R-:W5:Y:S04]  /*0260*/  LDG.E.U8 R26, desc[UR4][R28.64+0x3] ;  /* 0x000003041c1a7981 */ /* 0x000f68000c1e1100 */
[----:B------:R-:W5:Y:S04]  /*0270*/  LDG.E.U8 R23, desc[UR4][R16.64+0x2] ;  /* 0x0000020410177981 */ /* 0x000f68000c1e1100 */
[----:B------:R0:W5:Y:S04]  /*0280*/  LDG.E.U8 R25, desc[UR4][R18.64+0x3] ;  /* 0x0000030412197981 */ /* 0x000168000c1e1100 */
[----:B------:R1:W5:Y:S01]  /*0290*/  LDG.E.U8 R24, desc[UR4][R16.64+0x3] ;  /* 0x0000030410187981 */ /* 0x000362000c1e1100 */
[----:B------:R-:W-:Y:S01]  /*02a0*/  UMOV UR6, 0x76c8b439 ;  /* 0x76c8b43900067882 */ /* 0x000fe20000000000 */
        /* <DEDUP_REMOVED lines=9> */
[----:B--2---:R-:W0:Y:S08]  /*0340*/  I2F.F64.U16 R14, R11 ;  /* 0x0000000b000e7312 */ /* 0x004e300000101800 */
[----:B---3--:R-:W2:Y:S01]  /*0350*/  I2F.F64.U16 R12, R12 ;  /* 0x0000000c000c7312 */ /* 0x008ea20000101800 */
[----:B0-----:R-:W-:-:S07]  /*0360*/  DMUL R18, R14, UR6 ;  /* 0x000000060e127c28 */ /* 0x001fce0008000000 */
[----:B----4-:R-:W0:Y:S01]  /*0370*/  I2F.F64.U16 R2, R2 ;  /* 0x0000000200027312 */ /* 0x010e220000101800 */
[----:B------:R-:W-:-:S07]  /*0380*/  DMUL R14, R14, UR12 ;  /* 0x0000000c0e0e7c28 */ /* 0x000fce0008000000 */
[----:B-----5:R-:W1:Y:S01]  /*0390*/  I2F.F64.U16 R20, R20 ;  /* 0x0000001400147312 */ /* 0x020e620000101800 */
[C---:B--2---:R-:W-:Y:S02]  /*03a0*/  DFMA R18, R12.reuse, -UR8, -R18 ;  /* 0x800000080c127c2b */ /* 0x044fe40008000812 */
[----:B------:R-:W-:-:S05]  /*03b0*/  DFMA R12, R12, UR10, -R14 ;  /* 0x0000000a0c0c7c2b */ /* 0x000fca000800080e */
[----:B------:R-:W2:Y:S03]  /*03c0*/  I2F.F64.U16 R4, R4 ;  /* 0x0000000400047312 */ /* 0x000ea60000101800 */
[----:B0-----:R-:W-:-:S05]  /*03d0*/  DFMA R12, R2, -UR14, R12 ;  /* 0x8000000e020c7c2b */ /* 0x001fca000800000c */
[----:B------:R-:W0:Y:S01]  /*03e0*/  I2F.F64.U16 R10, R10 ;  /* 0x0000000a000a7312 */ /* 0x000e220000101800 */
[C---:B-1----:R-:W-:Y:S02]  /*03f0*/  DMUL R16, R20.reuse, UR6 ;  /* 0x0000000614107c28 */ /* 0x042fe40008000000 */
[----:B------:R-:W-:-:S05]  /*0400*/  DMUL R20, R20, UR12 ;  /* 0x0000000c14147c28 */ /* 0x000fca0008000000 */
[----:B------:R-:W1:Y:S01]  /*0410*/  I2F.F64.U16 R6, R6 ;  /* 0x0000000600067312 */ /* 0x000e620000101800 */
[----:B------:R-:W-:Y:S02]  /*0420*/  DFMA R18, R2, UR10, R18 ;  /* 0x0000000a02127c2b */ /* 0x000fe40008000012 */
[----:B--2---:R-:W-:Y:S02]  /*0430*/  DFMA R16, R4, -UR8, -R16 ;  /* 0x8000000804107c2b */ /* 0x004fe40008000810 */
[----:B------:R-:W-:-:S03]  /*0440*/  DADD R12, R12, 128 ;  /* 0x406000000c0c7429 */ /* 0x000fc60000000000 */
[----:B------:R-:W2:Y:S01]  /*0450*/  I2F.F64.U16 R8, R8 ;  /* 0x0000000800087312 */ /* 0x000ea20000101800 */
[----:B------:R-:W-:Y:S02]  /*0460*/  DFMA R20, R4, UR10, -R20 ;  /* 0x0000000a04147c2b */ /* 0x000fe40008000814 */
[C---:B0-----:R-:W-:Y:S02]  /*0470*/  DMUL R4, R10.reuse, UR6 ;  /* 0x000000060a047c28 */ /* 0x041fe40008000000 */
[----:B------:R-:W-:-:S03]  /*0480*/  DMUL R10, R10, UR12 ;  /* 0x0000000c0a0a7c28 */ /* 0x000fc60008000000 */
[----:B------:R-:W0:Y:S01]  /*0490*/  I2F.F64.U16 R14, R26 ;  /* 0x0000001a000e7312 */ /* 0x000e220000101800 */
[----:B-1----:R-:W-:Y:S02]  /*04a0*/  DFMA R16, R6, UR10, R16 ;  /* 0x0000000a06107c2b */ /* 0x002fe40008000010 */
[----:B------:R-:W-:Y:S02]  /*04b0*/  DADD R18, R18, 128 ;  /* 0x4060000012127429 */ /* 0x000fe40000000000 */
[----:B------:R-:W-:-:S03]  /*04c0*/  DSETP.GT.AND P0, PT, R12, 255, PT ;  /* 0x406fe0000c00742a */ /* 0x000fc60003f04000 */
[----:B------:R-:W1:Y:S01]  /*04d0*/  I2F.F64.U16 R26, R23 ;  /* 0x00000017001a7312 */ /* 0x000e620000101800 */
[C---:B--2---:R-:W-:Y:S02]  /*04e0*/  DFMA R4, R8.reuse, -UR8, -R4 ;  /* 0x8000000808047c2b */ /* 0x044fe40008000804 */
[----:B------:R-:W-:Y:S02]  /*04f0*/  DFMA R10, R8, UR10, -R10 ;  /* 0x0000000a080a7c2b */ /* 0x000fe4000800080a */
[----:B------:R-:W-:Y:S01]  /*0500*/  DSETP.GEU.AND P1, PT, R12, RZ, PT ;  /* 0x000000ff0c00722a */ /* 0x000fe20003f2e000 */
[----:B------:R-:W-:Y:S01]  /*0510*/  FSEL R8, R12, RZ, !P0 ;  /* 0x000000ff0c087208 */ /* 0x000fe20004000000 */
[----:B------:R-:W-:Y:S01]  /*0520*/  DFMA R20, R6, -UR14, R20 ;  /* 0x8000000e06147c2b */ /* 0x000fe20008000014 */
[----:B------:R-:W2:Y:S01]  /*0530*/  I2F.F64.U16 R2, R25 ;  /* 0x0000001900027312 */ /* 0x000ea20000101800 */
[----:B------:R-:W-:Y:S01]  /*0540*/  FSEL R12, R13, 3.748046875, !P0 ;  /* 0x406fe0000d0c7808 */ /* 0x000fe20004000000 */
[----:B------:R-:W-:-:S02]  /*0550*/  DADD R16, R16, 128 ;  /* 0x4060000010107429 */ /* 0x000fc40000000000 */
[----:B------:R-:W-:Y:S01]  /*0560*/  DSETP.GT.AND P0, PT, R18, 255, PT ;  /* 0x406fe0001200742a */ /* 0x000fe20003f04000 */
[----:B------:R-:W-:Y:S01]  /*0570*/  FSEL R8, R8, RZ, P1 ;  /* 0x000000ff08087208 */ /* 0x000fe20000800000 */
[C---:B0-----:R-:W-:Y:S01]  /*0580*/  DMUL R6, R14.reuse, UR6 ;  /* 0x000000060e067c28 */ /* 0x041fe20008000000 */
[----:B------:R-:W-:Y:S01]  /*0590*/  FSEL R9, R12, RZ, P1 ;  /* 0x000000ff0c097208 */ /* 0x000fe20000800000 */
[----:B------:R-:W-:Y:S01]  /*05a0*/  DMUL R14, R14, UR12 ;  /* 0x0000000c0e0e7c28 */ /* 0x000fe20008000000 */
[----:B------:R-:W0:Y:S01]  /*05b0*/  I2F.F64.U16 R24, R24 ;  /* 0x0000001800187312 */ /* 0x000e220000101800 */
[----:B------:R-:W-:Y:S01]  /*05c0*/  DSETP.GEU.AND P1, PT, R18, RZ, PT ;  /* 0x000000ff1200722a */ /* 0x000fe20003f2e000 */
[----:B------:R-:W-:Y:S01]  /*05d0*/  FSEL R12, R18, RZ, !P0 ;  /* 0x000000ff120c7208 */ /* 0x000fe20004000000 */
[----:B-1----:R-:W-:Y:S01]  /*05e0*/  DFMA R4, R26, UR10, R4 ;  /* 0x0000000a1a047c2b */ /* 0x002fe20008000004 */
[----:B------:R-:W-:Y:S01]  /*05f0*/  FSEL R18, R19, 3.748046875, !P0 ;  /* 0x406fe00013127808 */ /* 0x000fe20004000000 */
[----:B------:R-:W-:Y:S01]  /*0600*/  DADD R20, R20, 128 ;  /* 0x4060000014147429 */ /* 0x000fe20000000000 */
[----:B------:R-:W1:Y:S01]  /*0610*/  LDCU UR6, c[0x0][0x3a8] ;  /* 0x00007500ff0677ac */ /* 0x000e620008000800 */
[----:B------:R-:W-:Y:S01]  /*0620*/  DSETP.GT.AND P0, PT, R16, 255, PT ;  /* 0x406fe0001000742a */ /* 0x000fe20003f04000 */
[----:B------:R-:W-:Y:S01]  /*0630*/  FSEL R12, R12, RZ, P1 ;  /* 0x000000ff0c0c7208 */ /* 0x000fe20000800000 */
[----:B--2---:R-:W-:Y:S01]  /*0640*/  DFMA R14, R2, UR10, -R14 ;  /* 0x0000000a020e7c2b */ /* 0x004fe2000800080e */
[----:B------:R-:W-:Y:S01]  /*0650*/  FSEL R13, R18, RZ, P1 ;  /* 0x000000ff120d7208 */ /* 0x000fe20000800000 */
[----:B------:R-:W-:Y:S01]  /*0660*/  DSETP.GEU.AND P1, PT, R16, RZ, PT ;  /* 0x000000ff1000722a */ /* 0x000fe20003f2e000 */
[----:B------:R-:W2:Y:S01]  /*0670*/  LDCU UR7, c[0x0][0x3b8] ;  /* 0x00007700ff0777ac */ /* 0x000ea20008000800 */
[----:B------:R-:W-:Y:S01]  /*0680*/  DFMA R10, R26, -UR14, R10 ;  /* 0x8000000e1a0a7c2b */ /* 0x000fe2000800000a */
[----:B------:R-:W-:Y:S01]  /*0690*/  FSEL R16, R16, RZ, !P0 ;  /* 0x000000ff10107208 */ /* 0x000fe20004000000 */
[----:B------:R-:W-:Y:S01]  /*06a0*/  DADD R4, R4, 128 ;  /* 0x4060000004047429 */ /* 0x000fe20000000000 */
[----:B------:R-:W-:Y:S01]  /*06b0*/  FSEL R17, R17, 3.748046875, !P0 ;  /* 0x406fe00011117808 */ /* 0x000fe20004000000 */
[----:B------:R-:W-:Y:S01]  /*06c0*/  DSETP.GT.AND P0, PT, R20, 255, PT ;  /* 0x406fe0001400742a */ /* 0x000fe20003f04000 */
[----:B------:R-:W-:Y:S01]  /*06d0*/  FSEL R16, R16, RZ, P1 ;  /* 0x000000ff10107208 */ /* 0x000fe20000800000 */
[----:B------:R-:W-:Y:S01]  /*06e0*/  DFMA R6, R2, -UR8, -R6 ;  /* 0x8000000802067c2b */ /* 0x000fe20008000806 */
[----:B------:R-:W-:Y:S01]  /*06f0*/  FSEL R17, R17, RZ, P1 ;  /* 0x000000ff11117208 */ /* 0x000fe20000800000 */
[----:B0-----:R-:W-:-:S02]  /*0700*/  DFMA R14, R24, -UR14, R14 ;  /* 0x8000000e180e7c2b */ /* 0x001fc4000800000e */
[----:B------:R-:W-:Y:S01]  /*0710*/  FSEL R18, R20, RZ, !P0 ;  /* 0x000000ff14127208 */ /* 0x000fe20004000000 */
[----:B------:R-:W-:Y:S02]  /*0720*/  DSETP.GEU.AND P1, PT, R20, RZ, PT ;  /* 0x000000ff1400722a */ /* 0x000fe40003f2e000 */
[----:B------:R-:W-:Y:S01]  /*0730*/  DADD R10, R10, 128 ;  /* 0x406000000a0a7429 */ /* 0x000fe20000000000 */
[----:B------:R-:W-:Y:S01]  /*0740*/  FSEL R20, R21, 3.748046875, !P0 ;  /* 0x406fe00015147808 */ /* 0x000fe20004000000 */
[----:B------:R-:W-:Y:S01]  /*0750*/  DSETP.GT.AND P0, PT, R4, 255, PT ;  /* 0x406fe0000400742a */ /* 0x000fe20003f04000 */
[----:B------:R0:W3:Y:S01]  /*0760*/  F2I.U32.F64.TRUNC R3, R12 ;  /* 0x0000000c00037311 */ /* 0x0000e2000030d000 */
[----:B------:R-:W-:Y:S01]  /*0770*/  FSEL R18, R18, RZ, P1 ;  /* 0x000000ff12127208 */ /* 0x000fe20000800000 */
[----:B------:R-:W-:Y:S01]  /*0780*/  DFMA R6, R24, UR10, R6 ;  /* 0x0000000a18067c2b */ /* 0x000fe20008000006 */
[----:B------:R-:W-:Y:S01]  /*0790*/  FSEL R19, R20, RZ, P1 ;  /* 0x000000ff14137208 */ /* 0x000fe20000800000 */
[----:B------:R-:W-:Y:S01]  /*07a0*/  DSETP.GEU.AND P1, PT, R4, RZ, PT ;  /* 0x000000ff0400722a */ /* 0x000fe20003f2e000 */
[----:B------:R-:W4:Y:S01]  /*07b0*/  LDCU.64 UR8, c[0x0][0x3a0] ;  /* 0x00007400ff0877ac */ /* 0x000f220008000a00 */
[----:B------:R-:W-:Y:S01]  /*07c0*/  DADD R14, R14, 128 ;  /* 0x406000000e0e7429 */ /* 0x000fe20000000000 */
[----:B------:R-:W-:Y:S01]  /*07d0*/  FSEL R5, R5, 3.748046875, !P0 ;  /* 0x406fe00005057808 */ /* 0x000fe20004000000 */
[----:B------:R-:W-:Y:S01]  /*07e0*/  F2I.U32.F64.TRUNC R2, R8 ;  /* 0x0000000800027311 */ /* 0x000fe2000030d000 */
[----:B------:R-:W5:Y:S01]  /*07f0*/  LDCU.64 UR10, c[0x0][0x3b0] ;  /* 0x00007600ff0a77ac */ /* 0x000f620008000a00 */
[----:B0-----:R-:W-:Y:S01]  /*0800*/  FSEL R12, R4, RZ, !P0 ;  /* 0x000000ff040c7208 */ /* 0x001fe20004000000 */
[----:B------:R-:W-:Y:S01]  /*0810*/  DSETP.GT.AND P0, PT, R10, 255, PT ;  /* 0x406fe0000a00742a */ /* 0x000fe20003f04000 */
[----:B------:R-:W-:-:S02]  /*0820*/  FSEL R13, R5, RZ, P1 ;  /* 0x000000ff050d7208 */ /* 0x000fc40000800000 */
[----:B------:R-:W-:Y:S01]  /*0830*/  FSEL R12, R12, RZ, P1 ;  /* 0x000000ff0c0c7208 */ /* 0x000fe20000800000 */
[----:B------:R-:W-:Y:S02]  /*0840*/  DSETP.GEU.AND P1, PT, R10, RZ, PT ;  /* 0x000000ff0a00722a */ /* 0x000fe40003f2e000 */
[----:B------:R-:W-:Y:S01]  /*0850*/  DADD R6, R6, 128 ;  /* 0x4060000006067429 */ /* 0x000fe20000000000 */
[----:B------:R-:W-:Y:S02]  /*0860*/  FSEL R10, R10, RZ, !P0 ;  /* 0x000000ff0a0a7208 */ /* 0x000fe40004000000 */
[----:B------:R-:W-:Y:S01]  /*0870*/  FSEL R11, R11, 3.748046875, !P0 ;  /* 0x406fe0000b0b7808 */ /* 0x000fe20004000000 */
[C---:B------:R-:W-:Y:S02]  /*0880*/  DSETP.GT.AND P0, PT, R14.reuse, 255, PT ;  /* 0x406fe0000e00742a */ /* 0x040fe40003f04000 */
[----:B------:R-:W-:-:S04]  /*0890*/  DSETP.GEU.AND P2, PT, R14, RZ, PT ;  /* 0x000000ff0e00722a */ /* 0x000fc80003f4e000 */
[----:B------:R-:W-:Y:S02]  /*08a0*/  FSEL R14, R14, RZ, !P0 ;  /* 0x000000ff0e0e7208 */ /* 0x000fe40004000000 */
[----:B------:R-:W-:Y:S01]  /*08b0*/  FSEL R15, R15, 3.748046875, !P0 ;  /* 0x406fe0000f0f7808 */ /* 0x000fe20004000000 */
[C---:B------:R-:W-:Y:S01]  /*08c0*/  DSETP.GT.AND P0, PT, R6.reuse, 255, PT ;  /* 0x406fe0000600742a */ /* 0x040fe20003f04000 */
[----:B------:R-:W-:Y:S02]  /*08d0*/  FSEL R10, R10, RZ, P1 ;  /* 0x000000ff0a0a7208 */ /* 0x000fe40000800000 */
[----:B------:R-:W-:Y:S01]  /*08e0*/  FSEL R11, R11, RZ, P1 ;  /* 0x000000ff0b0b7208 */ /* 0x000fe20000800000 */
[----:B------:R-:W-:Y:S02]  /*08f0*/  DSETP.GEU.AND P1, PT, R6, RZ, PT ;  /* 0x000000ff0600722a */ /* 0x000fe40003f2e000 */
[----:B------:R-:W-:Y:S02]  /*0900*/  FSEL R6, R6, RZ, !P0 ;  /* 0x000000ff06067208 */ /* 0x000fe40004000000 */
[----:B------:R-:W-:-:S02]  /*0910*/  FSEL R7, R7, 3.748046875, !P0 ;  /* 0x406fe00007077808 */ /* 0x000fc40004000000 */
[----:B------:R-:W-:Y:S01]  /*0920*/  FSEL R6, R6, RZ, P1 ;  /* 0x000000ff06067208 */ /* 0x000fe20000800000 */
[----:B------:R-:W0:Y:S01]  /*0930*/  F2I.U32.F64.TRUNC R8, R16 ;  /* 0x0000001000087311 */ /* 0x000e22000030d000 */
[----:B------:R-:W-:Y:S02]  /*0940*/  FSEL R14, R14, RZ, P2 ;  /* 0x000000ff0e0e7208 */ /* 0x000fe40001000000 */
[----:B------:R-:W-:Y:S02]  /*0950*/  FSEL R7, R7, RZ, P1 ;  /* 0x000000ff07077208 */ /* 0x000fe40000800000 */
[----:B------:R-:W-:-:S03]  /*0960*/  FSEL R15, R15, RZ, P2 ;  /* 0x000000ff0f0f7208 */ /* 0x000fc60001000000 */
[----:B------:R-:W1:Y:S08]  /*0970*/  F2I.U32.F64.TRUNC R5, R12 ;  /* 0x0000000c00057311 */ /* 0x000e70000030d000 */
[----:B------:R-:W2:Y:S08]  /*0980*/  F2I.U32.F64.TRUNC R4, R18 ;  /* 0x0000001200047311 */ /* 0x000eb0000030d000 */
[----:B------:R-:W4:Y:S08]  /*0990*/  F2I.U32.F64.TRUNC R10, R10 ;  /* 0x0000000a000a7311 */ /* 0x000f30000030d000 */
[----:B------:R-:W5:Y:S08]  /*09a0*/  F2I.U32.F64.TRUNC R6, R6 ;  /* 0x0000000600067311 */ /* 0x000f70000030d000 */
[----:B------:R-:W5:Y:S01]  /*09b0*/  F2I.U32.F64.TRUNC R14, R14 ;  /* 0x0000000e000e7311 */ /* 0x000f62000030d000 */
[----:B---3--:R-:W-:-:S02]  /*09c0*/  LOP3.LUT R3, R3, 0xff, RZ, 0xc0, !PT ;  /* 0x000000ff03037812 */ /* 0x008fc400078ec0ff */
[----:B0-----:R-:W-:Y:S02]  /*09d0*/  LOP3.LUT R8, R8, 0xff, RZ, 0xc0, !PT ;  /* 0x000000ff08087812 */ /* 0x001fe400078ec0ff */
[----:B-1----:R-:W-:Y:S02]  /*09e0*/  LOP3.LUT R5, R5, 0xff, RZ, 0xc0, !PT ;  /* 0x000000ff05057812 */ /* 0x002fe400078ec0ff */
[----:B------:R-:W-:Y:S02]  /*09f0*/  LOP3.LUT R2, R2, 0xff, RZ, 0xc0, !PT ;  /* 0x000000ff02027812 */ /* 0x000fe400078ec0ff */
[----:B--2---:R-:W-:Y:S02]  /*0a00*/  LOP3.LUT R9, R4, 0xff, RZ, 0xc0, !PT ;  /* 0x000000ff04097812 */ /* 0x004fe400078ec0ff */
[----:B----4-:R-:W-:Y:S01]  /*0a10*/  LOP3.LUT R10, R10, 0xff, RZ, 0xc0, !PT ;  /* 0x000000ff0a0a7812 */ /* 0x010fe200078ec0ff */
[C---:B------:R-:W-:Y:S01]  /*0a20*/  IMAD R11, R22.reuse, UR6, RZ ;  /* 0x00000006160b7c24 */ /* 0x040fe2000f8e02ff */
[----:B------:R-:W-:Y:S01]  /*0a30*/  IADD3 R3, PT, PT, R5, R8, R3 ;  /* 0x0000000805037210 */ /* 0x000fe20007ffe003 */
[----:B------:R-:W-:Y:S01]  /*0a40*/  IMAD R5, R22, UR7, RZ ;  /* 0x0000000716057c24 */ /* 0x000fe2000f8e02ff */
[----:B-----5:R-:W-:-:S02]  /*0a50*/  LOP3.LUT R6, R6, 0xff, RZ, 0xc0, !PT ;  /* 0x000000ff06067812 */ /* 0x020fc400078ec0ff */
[----:B------:R-:W-:Y:S02]  /*0a60*/  IADD3 R9, PT, PT, R10, R9, R2 ;  /* 0x000000090a097210 */ /* 0x000fe40007ffe002 */
[----:B------:R-:W-:Y:S01]  /*0a70*/  LOP3.LUT R14, R14, 0xff, RZ, 0xc0, !PT ;  /* 0x000000ff0e0e7812 */ /* 0x000fe200078ec0ff */
[----:B------:R-:W-:Y:S01]  /*0a80*/  IMAD.IADD R6, R3, 0x1, R6 ;  /* 0x0000000103067824 */ /* 0x000fe200078e0206 */
[----:B------:R-:W-:Y:S02]  /*0a90*/  SHF.R.S32.HI R8, RZ, 0x1f, R0 ;  /* 0x0000001fff087819 */ /* 0x000fe40000011400 */
[----:B------:R-:W-:Y:S01]  /*0aa0*/  SHF.R.S32.HI R7, RZ, 0x1f, R11 ;  /* 0x0000001fff077819 */ /* 0x000fe2000001140b */
[----:B------:R-:W-:Y:S01]  /*0ab0*/  IMAD.IADD R9, R9, 0x1, R14 ;  /* 0x0000000109097824 */ /* 0x000fe200078e020e */
[--C-:B------:R-:W-:Y:S02]  /*0ac0*/  IADD3 R2, P0, P1, R11, UR8, R0.reuse ;  /* 0x000000080b027c10 */ /* 0x100fe4000f91e000 */
[----:B------:R-:W-:-:S02]  /*0ad0*/  IADD3 R4, P2, P3, R5, UR10, R0 ;  /* 0x0000000a05047c10 */ /* 0x000fc4000fb5e000 */
[----:B------:R-:W-:Y:S02]  /*0ae0*/  SHF.R.S32.HI R5, RZ, 0x1f, R5 ;  /* 0x0000001fff057819 */ /* 0x000fe40000011405 */
[----:B------:R-:W-:Y:S02]  /*0af0*/  IADD3.X R3, PT, PT, R7, UR9, R8, P0, P1 ;  /* 0x0000000907037c10 */ /* 0x000fe400087e2408 */
[----:B------:R-:W-:Y:S02]  /*0b00*/  SHF.R.U32.HI R7, RZ, 0x2, R6 ;  /* 0x00000002ff077819 */ /* 0x000fe40000011606 */
[----:B------:R-:W-:Y:S02]  /*0b10*/  IADD3.X R5, PT, PT, R5, UR11, R8, P2, P3 ;  /* 0x0000000b05057c10 */ /* 0x000fe400097e6408 */
[----:B------:R-:W-:Y:S01]  /*0b20*/  SHF.R.U32.HI R9, RZ, 0x2, R9 ;  /* 0x00000002ff097819 */ /* 0x000fe20000011609 */
[----:B------:R-:W-:Y:S04]  /*0b30*/  STG.E.U8 desc[UR4][R2.64], R7 ;  /* 0x0000000702007986 */ /* 0x000fe8000c101104 */
[----:B------:R-:W-:Y:S01]  /*0b40*/  STG.E.U8 desc[UR4][R4.64], R9 ;  /* 0x0000000904007986 */ /* 0x000fe2000c101104 */
[----:B------:R-:W-:Y:S05]  /*0b50*/  EXIT ;  /* 0x000000000000794d */ /* 0x000fea0003800000 */
.L_x_6:
        /* <DEDUP_REMOVED lines=10> */
.L_x_24:


//--------------------- .text._Z30rgb_to_ycbcr411_cbcr_p3_kernelPKhS0_S0_iPhiS1_iii --------------------------
	.section	.text._Z30rgb_to_ycbcr411_cbcr_p3_kernelPKhS0_S0_iPhiS1_iii,"ax",@progbits
	.align	128
        .global         _Z30rgb_to_ycbcr411_cbcr_p3_kernelPKhS0_S0_iPhiS1_iii
        .type           _Z30rgb_to_ycbcr411_cbcr_p3_kernelPKhS0_S0_iPhiS1_iii,@function
        .size           _Z30rgb_to_ycbcr411_cbcr_p3_kernelPKhS0_S0_iPhiS1_iii,(.L_x_25 - _Z30rgb_to_ycbcr411_cbcr_p3_kernelPKhS0_S0_iPhiS1_iii)
        .other          _Z30rgb_to_ycbcr411_cbcr_p3_kernelPKhS0_S0_iPhiS1_iii,@"STO_CUDA_ENTRY STV_DEFAULT"
_Z30rgb_to_ycbcr411_cbcr_p3_kernelPKhS0_S0_iPhiS1_iii:
.text._Z30rgb_to_ycbcr411_cbcr_p3_kernelPKhS0_S0_iPhiS1_iii:
        /* <DEDUP_REMOVED lines=25> */
[----:B------:R-:W-:Y:S02]  /*0190*/  IADD3 R18, P0, PT, R3, UR8, RZ ;  /* 0x0000000803127c10 */ /* 0x000fe4000ff1e0ff */
[C---:B------:R-:W-:Y:S02]  /*01a0*/  IADD3.X R29, PT, PT, R5.reuse, UR11, RZ, P1, !PT ;  /* 0x0000000b051d7c10 */ /* 0x040fe40008ffe4ff */
[----:B------:R-:W-:Y:S02]  /*01b0*/  IADD3.X R19, PT, PT, R5, UR9, RZ, P0, !PT ;  /* 0x0000000905137c10 */ /* 0x000fe400087fe4ff */
[----:B--2---:R-:W-:Y:S01]  /*01c0*/  IADD3 R16, P1, PT, R3, UR6, RZ ;  /* 0x0000000603107c10 */ /* 0x004fe2000ff3e0ff */
        /* <DEDUP_REMOVED lines=153> */
.L_x_7:
        /* <DEDUP_REMOVED lines=10> */
.L_x_25:


//--------------------- .text._Z27bgr_to_ycbcr411_y_p3_kernelPKhS0_S0_iPhiii --------------------------
	.section	.text._Z27bgr_to_ycbcr411_y_p3_kernelPKhS0_S0_iPhiii,"ax",@progbits
	.align	128
        .global         _Z27bgr_to_ycbcr411_y_p3_kernelPKhS0_S0_iPhiii
        .type           _Z27bgr_to_ycbcr411_y_p3_kernelPKhS0_S0_iPhiii,@function
        .size           _Z27bgr_to_ycbcr411_y_p3_kernelPKhS0_S0_iPhiii,(.L_x_26 - _Z27bgr_to_ycbcr411_y_p3_kernelPKhS0_S0_iPhiii)
        .other          _Z27bgr_to_ycbcr411_y_p3_kernelPKhS0_S0_iPhiii,@"STO_CUDA_ENTRY STV_DEFAULT"
_Z27bgr_to_ycbcr411_y_p3_kernelPKhS0_S0_iPhiii:
.text._Z27bgr_to_ycbcr411_y_p3_kernelPKhS0_S0_iPhiii:
        /* <DEDUP_REMOVED lines=14> */
[----:B------:R-:W0:Y:S01]  /*00e0*/  LDCU UR4, c[0x0][0x398] ;  /* 0x00007300ff0477ac */ /* 0x000e220008000800 */
[----:B------:R-:W-:Y:S01]  /*00f0*/  SHF.R.S32.HI R0, RZ, 0x1f, R2 ;  /* 0x0000001fff007819 */ /* 0x000fe20000011402 */
[----:B------:R-:W1:Y:S01]  /*0100*/  LDCU.128 UR8, c[0x0][0x380] ;  /* 0x00007000ff0877ac */ /* 0x000e620008000c00 */
[----:B------:R-:W2:Y:S01]  /*0110*/  LDCU.64 UR6, c[0x0][0x390] ;  /* 0x00007200ff0677ac */ /* 0x000ea20008000a00 */
[----:B0-----:R-:W-:Y:S01]  /*0120*/  IMAD R5, R3, UR4, RZ ;  /* 0x0000000403057c24 */ /* 0x001fe2000f8e02ff */
[----:B------:R-:W0:Y:S04]  /*0130*/  LDCU.64 UR4, c[0x0][0x358] ;  /* 0x00006b00ff0477ac */ /* 0x000e280008000a00 */
[----:B------:R-:W-:-:S04]  /*0140*/  IADD3 R14, P0, PT, R2, R5, RZ ;  /* 0x00000005020e7210 */ /* 0x000fc80007f1e0ff */
[C---:B-1----:R-:W-:Y:S02]  /*0150*/  IADD3 R12, P1, PT, R14.reuse, UR10, RZ ;  /* 0x0000000a0e0c7c10 */ /* 0x042fe4000ff3e0ff */
[----:B------:R-:W-:Y:S02]  /*0160*/  LEA.HI.X.SX32 R5, R5, R0, 0x1, P0 ;  /* 0x0000000005057211 */ /* 0x000fe400000f0eff */
[----:B--2---:R-:W-:Y:S02]  /*0170*/  IADD3 R10, P0, PT, R14, UR6, RZ ;  /* 0x000000060e0a7c10 */ /* 0x004fe4000ff1e0ff */
[C---:B------:R-:W-:Y:S02]  /*0180*/  IADD3.X R13, PT, PT, R5.reuse, UR11, RZ, P1, !PT ;  /* 0x0000000b050d7c10 */ /* 0x040fe40008ffe4ff */
[----:B------:R-:W-:-:S03]  /*0190*/  IADD3.X R11, PT, PT, R5, UR7, RZ, P0, !PT ;  /* 0x00000007050b7c10 */ /* 0x000fc600087fe4ff */
[----:B0-----:R-:W2:Y:S01]  /*01a0*/  LDG.E.U8 R12, desc[UR4][R12.64] ;  /* 0x000000040c0c7981 */ /* 0x001ea2000c1e1100 */
[----:B------:R-:W-:-:S03]  /*01b0*/  IADD3 R14, P0, PT, R14, UR8, RZ ;  /* 0x000000080e0e7c10 */ /* 0x000fc6000ff1e0ff */
[----:B------:R-:W3:Y:S01]  /*01c0*/  LDG.E.U8 R10, desc[UR4][R10.64] ;  /* 0x000000040a0a7981 */ /* 0x000ee2000c1e1100 */
[----:B------:R-:W-:Y:S01]  /*01d0*/  IADD3.X R15, PT, PT, R5, UR9, RZ, P0, !PT ;  /* 0x00000009050f7c10 */ /* 0x000fe200087fe4ff */
[----:B------:R-:W-:Y:S01]  /*01e0*/  UMOV UR6, 0x9ba5e354 ;  /* 0x9ba5e35400067882 */ /* 0x000fe20000000000 */
[----:B------:R-:W-:Y:S01]  /*01f0*/  UMOV UR7, 0x3fe020c4 ;  /* 0x3fe020c400077882 */ /* 0x000fe20000000000 */
[----:B------:R-:W0:Y:S02]  /*0200*/  LDCU.64 UR8, c[0x0][0x3a0] ;  /* 0x00007400ff0877ac */ /* 0x000e240008000a00 */
[----:B------:R-:W4:Y:S01]  /*0210*/  LDG.E.U8 R14, desc[UR4][R14.64] ;  /* 0x000000040e0e7981 */ /* 0x000f22000c1e1100 */
[----:B--2---:R-:W1:Y:S08]  /*0220*/  I2F.F64.U16 R6, R12 ;  /* 0x0000000c00067312 */ /* 0x004e700000101800 */
[----:B---3--:R-:W2:Y:S01]  /*0230*/  I2F.F64.U16 R4, R10 ;  /* 0x0000000a00047312 */ /* 0x008ea20000101800 */
[----:B-1----:R-:W-:Y:S01]  /*0240*/  DMUL R8, R6, UR6 ;  /* 0x0000000606087c28 */ /* 0x002fe20008000000 */
[----:B------:R-:W-:-:S06]  /*0250*/  UMOV UR6, 0x20c49ba6 ;  /* 0x20c49ba600067882 */ /* 0x000fcc0000000000 */
[----:B----4-:R-:W1:Y:S01]  /*0260*/  I2F.F64.U16 R6, R14 ;  /* 0x0000000e00067312 */ /* 0x010e620000101800 */
[----:B------:R-:W-:Y:S02]  /*0270*/  UMOV UR7, 0x3fd072b0 ;  /* 0x3fd072b000077882 */ /* 0x000fe40000000000 */
[----:B--2---:R-:W-:Y:S01]  /*0280*/  DFMA R4, R4, UR6, R8 ;  /* 0x0000000604047c2b */ /* 0x004fe20008000008 */
[----:B------:R-:W-:Y:S01]  /*0290*/  UMOV UR6, 0x2b020c4a ;  /* 0x2b020c4a00067882 */ /* 0x000fe20000000000 */
[----:B------:R-:W-:-:S06]  /*02a0*/  UMOV UR7, 0x3fb91687 ;  /* 0x3fb9168700077882 */ /* 0x000fcc0000000000 */
[----:B-1----:R-:W-:Y:S01]  /*02b0*/  DFMA R4, R6, UR6, R4 ;  /* 0x0000000606047c2b */ /* 0x002fe20008000004 */
[----:B------:R-:W1:Y:S07]  /*02c0*/  LDCU UR6, c[0x0][0x3a8] ;  /* 0x00007500ff0677ac */ /* 0x000e6e0008000800 */
[----:B------:R-:W-:-:S08]  /*02d0*/  DADD R4, R4, 16 ;  /* 0x4030000004047429 */ /* 0x000fd00000000000 */
[----:B------:R-:W-:Y:S01]  /*02e0*/  DSETP.GT.AND P0, PT, R4, 255, PT ;  /* 0x406fe0000400742a */ /* 0x000fe20003f04000 */
[----:B-1----:R-:W-:-:S05]  /*02f0*/  IMAD R3, R3, UR6, RZ ;  /* 0x0000000603037c24 */ /* 0x002fca000f8e02ff */
[----:B------:R-:W-:Y:S02]  /*0300*/  FSEL R5, R5, 3.748046875, !P0 ;  /* 0x406fe00005057808 */ /* 0x000fe40004000000 */
[----:B------:R-:W-:Y:S02]  /*0310*/  FSEL R4, R4, RZ, !P0 ;  /* 0x000000ff04047208 */ /* 0x000fe40004000000 */
[----:B0-----:R-:W-:Y:S02]  /*0320*/  IADD3 R2, P0, P1, R3, UR8, R2 ;  /* 0x0000000803027c10 */ /* 0x001fe4000f91e002 */
[----:B------:R-:W0:Y:S01]  /*0330*/  F2I.U32.F64.TRUNC R5, R4 ;  /* 0x0000000400057311 */ /* 0x000e22000030d000 */
[----:B------:R-:W-:-:S04]  /*0340*/  SHF.R.S32.HI R3, RZ, 0x1f, R3 ;  /* 0x0000001fff037819 */ /* 0x000fc80000011403 */
[----:B------:R-:W-:-:S05]  /*0350*/  IADD3.X R3, PT, PT, R3, UR9, R0, P0, P1 ;  /* 0x0000000903037c10 */ /* 0x000fca00087e2400 */
[----:B0-----:R-:W-:Y:S01]  /*0360*/  STG.E.U8 desc[UR4][R2.64], R5 ;  /* 0x0000000502007986 */ /* 0x001fe2000c101104 */
[----:B------:R-:W-:Y:S05]  /*0370*/  EXIT ;  /* 0x000000000000794d */ /* 0x000fea0003800000 */
.L_x_8:
        /* <DEDUP_REMOVED lines=16> */
.L_x_26:


//--------------------- .text._Z27rgb_to_ycbcr411_y_p3_kernelPKhS0_S0_iPhiii --------------------------
	.section	.text._Z27rgb_to_ycbcr411_y_p3_kernelPKhS0_S0_iPhiii,"ax",@progbits
	.align	128
        .global         _Z27rgb_to_ycbcr411_y_p3_kernelPKhS0_S0_iPhiii
        .type           _Z27rgb_to_ycbcr411_y_p3_kernelPKhS0_S0_iPhiii,@function
        .size           _Z27rgb_to_ycbcr411_y_p3_kernelPKhS0_S0_iPhiii,(.L_x_27 - _Z27rgb_to_ycbcr411_y_p3_kernelPKhS0_S0_iPhiii)
        .other          _Z27rgb_to_ycbcr411_y_p3_kernelPKhS0_S0_iPhiii,@"STO_CUDA_ENTRY STV_DEFAULT"
_Z27rgb_to_ycbcr411_y_p3_kernelPKhS0_S0_iPhiii:
.text._Z27rgb_to_ycbcr411_y_p3_kernelPKhS0_S0_iPhiii:
        /* <DEDUP_REMOVED lines=23> */
[C---:B------:R-:W-:Y:S02]  /*0170*/  IADD3 R10, P0, PT, R14.reuse, UR8, RZ ;  /* 0x000000080e0a7c10 */ /* 0x040fe4000ff1e0ff */
[C---:B------:R-:W-:Y:S02]  /*0180*/  IADD3.X R13, PT, PT, R5.reuse, UR11, RZ, P1, !PT ;  /* 0x0000000b050d7c10 */ /* 0x040fe40008ffe4ff */
[----:B------:R-:W-:Y:S01]  /*0190*/  IADD3.X R11, PT, PT, R5, UR9, RZ, P0, !PT ;  /* 0x00000009050b7c10 */ /* 0x000fe200087fe4ff */
[----:B------:R-:W1:Y:S02]  /*01a0*/  LDCU.64 UR8, c[0x0][0x3a0] ;  /* 0x00007400ff0877ac */ /* 0x000e640008000a00 */
[----:B0-----:R-:W3:Y:S01]  /*01b0*/  LDG.E.U8 R12, desc[UR4][R12.64] ;  /* 0x000000040c0c7981 */ /* 0x001ee2000c1e1100 */
[----:B--2---:R-:W-:-:S03]  /*01c0*/  IADD3 R14, P0, PT, R14, UR6, RZ ;  /* 0x000000060e0e7c10 */ /* 0x004fc6000ff1e0ff */
[----:B------:R-:W2:Y:S01]  /*01d0*/  LDG.E.U8 R10, desc[UR4][R10.64] ;  /* 0x000000040a0a7981 */ /* 0x000ea2000c1e1100 */
[----:B------:R-:W-:-:S05]  /*01e0*/  IADD3.X R15, PT, PT, R5, UR7, RZ, P0, !PT ;  /* 0x00000007050f7c10 */ /* 0x000fca00087fe4ff */
[----:B------:R-:W4:Y:S01]  /*01f0*/  LDG.E.U8 R14, desc[UR4][R14.64] ;  /* 0x000000040e0e7981 */ /* 0x000f22000c1e1100 */
[----:B------:R-:W-:Y:S01]  /*0200*/  UMOV UR6, 0x9ba5e354 ;  /* 0x9ba5e35400067882 */ /* 0x000fe20000000000 */
[----:B------:R-:W-:Y:S01]  /*0210*/  UMOV UR7, 0x3fe020c4 ;  /* 0x3fe020c400077882 */ /* 0x000fe20000000000 */
[----:B---3--:R-:W0:Y:S08]  /*0220*/  I2F.F64.U16 R6, R12 ;  /* 0x0000000c00067312 */ /* 0x008e300000101800 */
[----:B--2---:R-:W2:Y:S01]  /*0230*/  I2F.F64.U16 R4, R10 ;  /* 0x0000000a00047312 */ /* 0x004ea20000101800 */
[----:B0-----:R-:W-:Y:S01]  /*0240*/  DMUL R8, R6, UR6 ;  /* 0x0000000606087c28 */ /* 0x001fe20008000000 */
[----:B------:R-:W-:-:S06]  /*0250*/  UMOV UR6, 0x20c49ba6 ;  /* 0x20c49ba600067882 */ /* 0x000fcc0000000000 */
[----:B----4-:R-:W0:Y:S01]  /*0260*/  I2F.F64.U16 R6, R14 ;  /* 0x0000000e00067312 */ /* 0x010e220000101800 */
[----:B------:R-:W-:Y:S02]  /*0270*/  UMOV UR7, 0x3fd072b0 ;  /* 0x3fd072b000077882 */ /* 0x000fe40000000000 */
[----:B--2---:R-:W-:Y:S01]  /*0280*/  DFMA R4, R4, UR6, R8 ;  /* 0x0000000604047c2b */ /* 0x004fe20008000008 */
[----:B------:R-:W-:Y:S01]  /*0290*/  UMOV UR6, 0x2b020c4a ;  /* 0x2b020c4a00067882 */ /* 0x000fe20000000000 */
[----:B------:R-:W-:-:S06]  /*02a0*/  UMOV UR7, 0x3fb91687 ;  /* 0x3fb9168700077882 */ /* 0x000fcc0000000000 */
[----:B0-----:R-:W-:Y:S01]  /*02b0*/  DFMA R4, R6, UR6, R4 ;  /* 0x0000000606047c2b */ /* 0x001fe20008000004 */
[----:B------:R-:W0:Y:S07]  /*02c0*/  LDCU UR6, c[0x0][0x3a8] ;  /* 0x00007500ff0677ac */ /* 0x000e2e0008000800 */
[----:B------:R-:W-:-:S08]  /*02d0*/  DADD R4, R4, 16 ;  /* 0x4030000004047429 */ /* 0x000fd00000000000 */
[----:B------:R-:W-:Y:S01]  /*02e0*/  DSETP.GT.AND P0, PT, R4, 255, PT ;  /* 0x406fe0000400742a */ /* 0x000fe20003f04000 */
[----:B0-----:R-:W-:-:S05]  /*02f0*/  IMAD R3, R3, UR6, RZ ;  /* 0x0000000603037c24 */ /* 0x001fca000f8e02ff */
[----:B------:R-:W-:Y:S02]  /*0300*/  FSEL R5, R5, 3.748046875, !P0 ;  /* 0x406fe00005057808 */ /* 0x000fe40004000000 */
[----:B------:R-:W-:Y:S02]  /*0310*/  FSEL R4, R4, RZ, !P0 ;  /* 0x000000ff04047208 */ /* 0x000fe40004000000 */
[----:B-1----:R-:W-:Y:S02]  /*0320*/  IADD3 R2, P0, P1, R3, UR8, R2 ;  /* 0x0000000803027c10 */ /* 0x002fe4000f91e002 */
[----:B------:R-:W0:Y:S01]  /*0330*/  F2I.U32.F64.TRUNC R5, R4 ;  /* 0x0000000400057311 */ /* 0x000e22000030d000 */
[----:B------:R-:W-:-:S04]  /*0340*/  SHF.R.S32.HI R3, RZ, 0x1f, R3 ;  /* 0x0000001fff037819 */ /* 0x000fc80000011403 */
[----:B------:R-:W-:-:S05]  /*0350*/  IADD3.X R3, PT, PT, R3, UR9, R0, P0, P1 ;  /* 0x0000000903037c10 */ /* 0x000fca00087e2400 */
[----:B0-----:R-:W-:Y:S01]  /*0360*/  STG.E.U8 desc[UR4][R2.64], R5 ;  /* 0x0000000502007986 */ /* 0x001fe2000c101104 */
[----:B------:R-:W-:Y:S05]  /*0370*/  EXIT ;  /* 0x000000000000794d */ /* 0x000fea0003800000 */
.L_x_9:
        /* <DEDUP_REMOVED lines=16> */
.L_x_27:


//--------------------- .text._Z31bgr_to_ycbcr411_cbcr_ac4_kernelPKhiPhiS1_iii --------------------------
	.section	.text._Z31bgr_to_ycbcr411_cbcr_ac4_kernelPKhiPhiS1_iii,"ax",@progbits
	.align	128
        .global         _Z31bgr_to_ycbcr411_cbcr_ac4_kernelPKhiPhiS1_iii
        .type           _Z31bgr_to_ycbcr411_cbcr_ac4_kernelPKhiPhiS1_iii,@function
        .size           _Z31bgr_to_ycbcr411_cbcr_ac4_kernelPKhiPhiS1_iii,(.L_x_28 - _Z31bgr_to_ycbcr411_cbcr_ac4_kernelPKhiPhiS1_iii)
        .other          _Z31bgr_to_ycbcr411_cbcr_ac4_kernelPKhiPhiS1_iii,@"STO_CUDA_ENTRY STV_DEFAULT"
_Z31bgr_to_ycbcr411_cbcr_ac4_kernelPKhiPhiS1_iii:
.text._Z31bgr_to_ycbcr411_cbcr_ac4_kernelPKhiPhiS1_iii:
        /* <DEDUP_REMOVED lines=17> */
[----:B------:R-:W1:Y:S04]  /*0110*/  LDCU.64 UR8, c[0x0][0x380] ;  /* 0x00007000ff0877ac */ /* 0x000e680008000a00 */
[----:B------:R-:W-:Y:S01]  /*0120*/  SHF.R.S32.HI R3, RZ, 0x1f, R17 ;  /* 0x0000001fff037819 */ /* 0x000fe20000011411 */
[----:B------:R-:W2:Y:S01]  /*0130*/  LDCU.64 UR4, c[0x0][0x358] ;  /* 0x00006b00ff0477ac */ /* 0x000ea20008000a00 */
[----:B0-----:R-:W-:-:S05]  /*0140*/  IMAD R2, R22, UR6, RZ ;  /* 0x0000000616027c24 */ /* 0x001fca000f8e02ff */
[----:B-1----:R-:W-:Y:S02]  /*0150*/  IADD3 R16, P0, P1, R2, UR8, R17 ;  /* 0x0000000802107c10 */ /* 0x002fe4000f91e011 */
[----:B------:R-:W-:-:S04]  /*0160*/  SHF.R.S32.HI R2, RZ, 0x1f, R2 ;  /* 0x0000001fff027819 */ /* 0x000fc80000011402 */
[----:B------:R-:W-:-:S05]  /*0170*/  IADD3.X R17, PT, PT, R2, UR9, R3, P0, P1 ;  /* 0x0000000902117c10 */ /* 0x000fca00087e2403 */
[----:B--2---:R-:W2:Y:S04]  /*0180*/  LDG.E.U8 R11, desc[UR4][R16.64+0x1] ;  /* 0x00000104100b7981 */ /* 0x004ea8000c1e1100 */
        /* <DEDUP_REMOVED lines=9> */
[----:B------:R-:W5:Y:S04]  /*0220*/  LDG.E.U8 R23, desc[UR4][R16.64+0xe] ;  /* 0x00000e0410177981 */ /* 0x000f68000c1e1100 */
        /* <DEDUP_REMOVED lines=11> */
[----:B--2---:R-:W1:Y:S08]  /*02e0*/  I2F.F64.U16 R14, R11 ;  /* 0x0000000b000e7312 */ /* 0x004e700000101800 */
[----:B---3--:R-:W2:Y:S01]  /*02f0*/  I2F.F64.U16 R12, R12 ;  /* 0x0000000c000c7312 */ /* 0x008ea20000101800 */
[----:B-1----:R-:W-:-:S07]  /*0300*/  DMUL R18, R14, UR6 ;  /* 0x000000060e127c28 */ /* 0x002fce0008000000 */
[----:B----4-:R-:W0:Y:S01]  /*0310*/  I2F.F64.U16 R20, R20 ;  /* 0x0000001400147312 */ /* 0x010e220000101800 */
[----:B------:R-:W-:-:S07]  /*0320*/  DMUL R14, R14, UR12 ;  /* 0x0000000c0e0e7c28 */ /* 0x000fce0008000000 */
[----:B-----5:R-:W1:Y:S01]  /*0330*/  I2F.F64.U16 R2, R2 ;  /* 0x0000000200027312 */ /* 0x020e620000101800 */
[C---:B--2---:R-:W-:Y:S02]  /*0340*/  DFMA R18, R12.reuse, -UR8, -R18 ;  /* 0x800000080c127c2b */ /* 0x044fe40008000812 */
[----:B------:R-:W-:-:S05]  /*0350*/  DFMA R12, R12, UR10, -R14 ;  /* 0x0000000a0c0c7c2b */ /* 0x000fca000800080e */
[----:B------:R-:W2:Y:S01]  /*0360*/  I2F.F64.U16 R4, R4 ;  /* 0x0000000400047312 */ /* 0x000ea20000101800 */
[C---:B0-----:R-:W-:Y:S02]  /*0370*/  DMUL R16, R20.reuse, UR6 ;  /* 0x0000000614107c28 */ /* 0x041fe40008000000 */
[----:B------:R-:W-:-:S05]  /*0380*/  DMUL R20, R20, UR12 ;  /* 0x0000000c14147c28 */ /* 0x000fca0008000000 */
[----:B------:R-:W0:Y:S01]  /*0390*/  I2F.F64.U16 R8, R8 ;  /* 0x0000000800087312 */ /* 0x000e220000101800 */
[----:B-1----:R-:W-:-:S07]  /*03a0*/  DFMA R12, R2, -UR14, R12 ;  /* 0x8000000e020c7c2b */ /* 0x002fce000800000c */
[----:B------:R-:W1:Y:S01]  /*03b0*/  I2F.F64.U16 R6, R6 ;  /* 0x0000000600067312 */ /* 0x000e620000101800 */
[----:B------:R-:W-:Y:S02]  /*03c0*/  DFMA R18, R2, UR10, R18 ;  /* 0x0000000a02127c2b */ /* 0x000fe40008000012 */
[----:B--2---:R-:W-:Y:S02]  /*03d0*/  DFMA R20, R4, UR10, -R20 ;  /* 0x0000000a04147c2b */ /* 0x004fe40008000814 */
[----:B------:R-:W-:-:S03]  /*03e0*/  DADD R12, R12, 128 ;  /* 0x406000000c0c7429 */ /* 0x000fc60000000000 */
[----:B------:R-:W2:Y:S01]  /*03f0*/  I2F.F64.U16 R10, R10 ;  /* 0x0000000a000a7312 */ /* 0x000ea20000101800 */
[----:B------:R-:W-:Y:S02]  /*0400*/  DFMA R16, R4, -UR8, -R16 ;  /* 0x8000000804107c2b */ /* 0x000fe40008000810 */
[C---:B0-----:R-:W-:Y:S02]  /*0410*/  DMUL R4, R8.reuse, UR6 ;  /* 0x0000000608047c28 */ /* 0x041fe40008000000 */
[----:B------:R-:W-:-:S03]  /*0420*/  DMUL R8, R8, UR12 ;  /* 0x0000000c08087c28 */ /* 0x000fc60008000000 */
[----:B------:R-:W0:Y:S01]  /*0430*/  I2F.F64.U16 R14, R26 ;  /* 0x0000001a000e7312 */ /* 0x000e220000101800 */
[----:B-1----:R-:W-:Y:S02]  /*0440*/  DFMA R20, R6, -UR14, R20 ;  /* 0x8000000e06147c2b */ /* 0x002fe40008000014 */
[----:B------:R-:W-:Y:S02]  /*0450*/  DADD R18, R18, 128 ;  /* 0x4060000012127429 */ /* 0x000fe40000000000 */
[----:B------:R-:W-:-:S03]  /*0460*/  DSETP.GT.AND P0, PT, R12, 255, PT ;  /* 0x406fe0000c00742a */ /* 0x000fc60003f04000 */
[----:B------:R-:W1:Y:S01]  /*0470*/  I2F.F64.U16 R2, R25 ;  /* 0x0000001900027312 */ /* 0x000e620000101800 */
[C---:B--2---:R-:W-:Y:S02]  /*0480*/  DFMA R4, R10.reuse, -UR8, -R4 ;  /* 0x800000080a047c2b */ /* 0x044fe40008000804 */
[----:B------:R-:W-:Y:S02]  /*0490*/  DFMA R8, R10, UR10, -R8 ;  /* 0x0000000a0a087c2b */ /* 0x000fe40008000808 */
[----:B------:R-:W-:Y:S01]  /*04a0*/  DSETP.GEU.AND P1, PT, R12, RZ, PT ;  /* 0x000000ff0c00722a */ /* 0x000fe20003f2e000 */
[----:B------:R-:W-:Y:S02]  /*04b0*/  FSEL R10, R12, RZ, !P0 ;  /* 0x000000ff0c0a7208 */ /* 0x000fe40004000000 */
[----:B------:R-:W2:Y:S01]  /*04c0*/  I2F.F64.U16 R26, R23 ;  /* 0x00000017001a7312 */ /* 0x000ea20000101800 */
[----:B------:R-:W-:Y:S01]  /*04d0*/  FSEL R12, R13, 3.748046875, !P0 ;  /* 0x406fe0000d0c7808 */ /* 0x000fe20004000000 */
[----:B------:R-:W-:-:S02]  /*04e0*/  DFMA R16, R6, UR10, R16 ;  /* 0x0000000a06107c2b */ /* 0x000fc40008000010 */
[----:B------:R-:W-:Y:S02]  /*04f0*/  DADD R20, R20, 128 ;  /* 0x4060000014147429 */ /* 0x000fe40000000000 */
        /* <DEDUP_REMOVED lines=16> */
[----:B------:R-:W-:Y:S01]  /*0600*/  DFMA R8, R2, -UR14, R8 ;  /* 0x8000000e02087c2b */ /* 0x000fe20008000008 */
[----:B------:R-:W2:Y:S01]  /*0610*/  LDCU UR6, c[0x0][0x398] ;  /* 0x00007300ff0677ac */ /* 0x000ea20008000800 */
[----:B------:R-:W-:Y:S01]  /*0620*/  DSETP.GEU.AND P1, PT, R20, RZ, PT ;  /* 0x000000ff1400722a */ /* 0x000fe20003f2e000 */
[----:B------:R-:W-:Y:S01]  /*0630*/  FSEL R18, R20, RZ, !P0 ;  /* 0x000000ff14127208 */ /* 0x000fe20004000000 */
[----:B------:R-:W-:Y:S01]  /*0640*/  DADD R4, R4, 128 ;  /* 0x4060000004047429 */ /* 0x000fe20000000000 */
[----:B------:R-:W-:Y:S01]  /*0650*/  FSEL R20, R21, 3.748046875, !P0 ;  /* 0x406fe00015147808 */ /* 0x000fe20004000000 */
[----:B------:R-:W-:-:S02]  /*0660*/  DSETP.GT.AND P0, PT, R16, 255, PT ;  /* 0x406fe0001000742a */ /* 0x000fc40003f04000 */
[----:B------:R-:W-:Y:S01]  /*0670*/  DFMA R6, R26, -UR8, -R6 ;  /* 0x800000081a067c2b */ /* 0x000fe20008000806 */
[----:B------:R-:W-:Y:S01]  /*0680*/  FSEL R18, R18, RZ, P1 ;  /* 0x000000ff12127208 */ /* 0x000fe20000800000 */
[----:B0-----:R-:W-:Y:S01]  /*0690*/  DFMA R14, R24, -UR14, R14 ;  /* 0x8000000e180e7c2b */ /* 0x001fe2000800000e */
[----:B------:R-:W-:Y:S01]  /*06a0*/  FSEL R19, R20, RZ, P1 ;  /* 0x000000ff14137208 */ /* 0x000fe20000800000 */
[----:B------:R-:W-:Y:S01]  /*06b0*/  DSETP.GEU.AND P1, PT, R16, RZ, PT ;  /* 0x000000ff1000722a */ /* 0x000fe20003f2e000 */
[----:B------:R0:W3:Y:S01]  /*06c0*/  F2I.U32.F64.TRUNC R3, R12 ;  /* 0x0000000c00037311 */ /* 0x0000e2000030d000 */
[----:B------:R-:W-:Y:S01]  /*06d0*/  DADD R8, R8, 128 ;  /* 0x4060000008087429 */ /* 0x000fe20000000000 */
[----:B------:R-:W-:Y:S01]  /*06e0*/  FSEL R16, R16, RZ, !P0 ;  /* 0x000000ff10107208 */ /* 0x000fe20004000000 */
[----:B------:R-:W4:Y:S01]  /*06f0*/  LDCU.64 UR8, c[0x0][0x390] ;  /* 0x00007200ff0877ac */ /* 0x000f220008000a00 */
[----:B------:R-:W-:Y:S01]  /*0700*/  FSEL R17, R17, 3.748046875, !P0 ;  /* 0x406fe00011117808 */ /* 0x000fe20004000000 */
[----:B------:R-:W-:Y:S01]  /*0710*/  DSETP.GT.AND P0, PT, R4, 255, PT ;  /* 0x406fe0000400742a */ /* 0x000fe20003f04000 */
[----:B------:R-:W-:Y:S01]  /*0720*/  FSEL R16, R16, RZ, P1 ;  /* 0x000000ff10107208 */ /* 0x000fe20000800000 */
[----:B------:R-:W-:Y:S01]  /*0730*/  DFMA R6, R24, UR10, R6 ;  /* 0x0000000a18067c2b */ /* 0x000fe20008000006 */
[----:B------:R-:W-:Y:S01]  /*0740*/  FSEL R17, R17, RZ, P1 ;  /* 0x000000ff11117208 */ /* 0x000fe20000800000 */
[----:B------:R-:W-:Y:S01]  /*0750*/  DSETP.GEU.AND P1, PT, R4, RZ, PT ;  /* 0x000000ff0400722a */ /* 0x000fe20003f2e000 */
[----:B------:R-:W-:Y:S01]  /*0760*/  F2I.U32.F64.TRUNC R2, R10 ;  /* 0x0000000a00027311 */ /* 0x000fe2000030d000 */
[----:B------:R-:W-:Y:S01]  /*0770*/  DADD R14, R14, 128 ;  /* 0x406000000e0e7429 */ /* 0x000fe20000000000 */
[----:B0-----:R-:W-:Y:S01]  /*0780*/  FSEL R12, R4, RZ, !P0 ;  /* 0x000000ff040c7208 */ /* 0x001fe20004000000 */
[----:B------:R-:W0:Y:S01]  /*0790*/  LDCU.64 UR10, c[0x0][0x3a0] ;  /* 0x00007400ff0a77ac */ /* 0x000e220008000a00 */
[----:B------:R-:W-:Y:S01]  /*07a0*/  FSEL R5, R5, 3.748046875, !P0 ;  /* 0x406fe00005057808 */ /* 0x000fe20004000000 */
        /* <DEDUP_REMOVED lines=18> */
[----:B------:R-:W5:Y:S01]  /*08d0*/  F2I.U32.F64.TRUNC R4, R16 ;  /* 0x0000001000047311 */ /* 0x000f62000030d000 */
[----:B------:R-:W-:Y:S02]  /*08e0*/  FSEL R14, R14, RZ, P2 ;  /* 0x000000ff0e0e7208 */ /* 0x000fe40001000000 */
[----:B------:R-:W-:Y:S02]  /*08f0*/  FSEL R7, R7, RZ, P1 ;  /* 0x000000ff07077208 */ /* 0x000fe40000800000 */
[----:B------:R-:W-:-:S03]  /*0900*/  FSEL R15, R15, RZ, P2 ;  /* 0x000000ff0f0f7208 */ /* 0x000fc60001000000 */
[----:B------:R-:W1:Y:S08]  /*0910*/  F2I.U32.F64.TRUNC R5, R12 ;  /* 0x0000000c00057311 */ /* 0x000e70000030d000 */
[----:B------:R-:W2:Y:S08]  /*0920*/  F2I.U32.F64.TRUNC R10, R18 ;  /* 0x00000012000a7311 */ /* 0x000eb0000030d000 */
[----:B------:R2:W4:Y:S08]  /*0930*/  F2I.U32.F64.TRUNC R8, R8 ;  /* 0x0000000800087311 */ /* 0x000530000030d000 */
[----:B------:R0:W0:Y:S08]  /*0940*/  F2I.U32.F64.TRUNC R6, R6 ;  /* 0x0000000600067311 */ /* 0x000030000030d000 */
[----:B------:R-:W0:Y:S01]  /*0950*/  F2I.U32.F64.TRUNC R14, R14 ;  /* 0x0000000e000e7311 */ /* 0x000e22000030d000 */
[----:B---3--:R-:W-:-:S02]  /*0960*/  LOP3.LUT R3, R3, 0xff, RZ, 0xc0, !PT ;  /* 0x000000ff03037812 */ /* 0x008fc400078ec0ff */
[----:B-----5:R-:W-:Y:S02]  /*0970*/  LOP3.LUT R4, R4, 0xff, RZ, 0xc0, !PT ;  /* 0x000000ff04047812 */ /* 0x020fe400078ec0ff */
[----:B-1----:R-:W-:Y:S02]  /*0980*/  LOP3.LUT R5, R5, 0xff, RZ, 0xc0, !PT ;  /* 0x000000ff05057812 */ /* 0x002fe400078ec0ff */
[----:B------:R-:W-:Y:S02]  /*0990*/  LOP3.LUT R2, R2, 0xff, RZ, 0xc0, !PT ;  /* 0x000000ff02027812 */ /* 0x000fe400078ec0ff */
[----:B--2---:R-:W-:Y:S02]  /*09a0*/  LOP3.LUT R9, R10, 0xff, RZ, 0xc0, !PT ;  /* 0x000000ff0a097812 */ /* 0x004fe400078ec0ff */
[----:B----4-:R-:W-:Y:S01]  /*09b0*/  LOP3.LUT R8, R8, 0xff, RZ, 0xc0, !PT ;  /* 0x000000ff08087812 */ /* 0x010fe200078ec0ff */
[C---:B0-----:R-:W-:Y:S01]  /*09c0*/  IMAD R7, R22.reuse, UR7, RZ ;  /* 0x0000000716077c24 */ /* 0x041fe2000f8e02ff */
[----:B------:R-:W-:Y:S01]  /*09d0*/  IADD3 R3, PT, PT, R5, R4, R3 ;  /* 0x0000000405037210 */ /* 0x000fe20007ffe003 */
[----:B------:R-:W-:Y:S01]  /*09e0*/  IMAD R11, R22, UR6, RZ ;  /* 0x00000006160b7c24 */ /* 0x000fe2000f8e02ff */
[----:B------:R-:W-:-:S02]  /*09f0*/  LOP3.LUT R6, R6, 0xff, RZ, 0xc0, !PT ;  /* 0x000000ff06067812 */ /* 0x000fc400078ec0ff */
[----:B------:R-:W-:Y:S02]  /*0a00*/  IADD3 R8, PT, PT, R8, R9, R2 ;  /* 0x0000000908087210 */ /* 0x000fe40007ffe002 */
[----:B------:R-:W-:Y:S01]  /*0a10*/  LOP3.LUT R5, R14, 0xff, RZ, 0xc0, !PT ;  /* 0x000000ff0e057812 */ /* 0x000fe200078ec0ff */
[----:B------:R-:W-:Y:S01]  /*0a20*/  IMAD.IADD R6, R3, 0x1, R6 ;  /* 0x0000000103067824 */ /* 0x000fe200078e0206 */
[--C-:B------:R-:W-:Y:S02]  /*0a30*/  IADD3 R4, P2, P3, R7, UR10, R0.reuse ;  /* 0x0000000a07047c10 */ /* 0x100fe4000fb5e000 */
[----:B------:R-:W-:Y:S01]  /*0a40*/  SHF.R.S32.HI R10, RZ, 0x1f, R0 ;  /* 0x0000001fff0a7819 */ /* 0x000fe20000011400 */
[----:B------:R-:W-:Y:S01]  /*0a50*/  IMAD.IADD R8, R8, 0x1, R5 ;  /* 0x0000000108087824 */ /* 0x000fe200078e0205 */
[----:B------:R-:W-:Y:S02]  /*0a60*/  SHF.R.S32.HI R7, RZ, 0x1f, R7 ;  /* 0x0000001fff077819 */ /* 0x000fe40000011407 */
[----:B------:R-:W-:-:S02]  /*0a70*/  SHF.R.S32.HI R9, RZ, 0x1f, R11 ;  /* 0x0000001fff097819 */ /* 0x000fc4000001140b */
[----:B------:R-:W-:Y:S02]  /*0a80*/  IADD3 R2, P0, P1, R11, UR8, R0 ;  /* 0x000000080b027c10 */ /* 0x000fe4000f91e000 */
[--C-:B------:R-:W-:Y:S02]  /*0a90*/  IADD3.X R5, PT, PT, R7, UR11, R10.reuse, P2, P3 ;  /* 0x0000000b07057c10 */ /* 0x100fe400097e640a */
[----:B------:R-:W-:Y:S02]  /*0aa0*/  IADD3.X R3, PT, PT, R9, UR9, R10, P0, P1 ;  /* 0x0000000909037c10 */ /* 0x000fe400087e240a */
[----:B------:R-:W-:Y:S02]  /*0ab0*/  SHF.R.U32.HI R7, RZ, 0x2, R6 ;  /* 0x00000002ff077819 */ /* 0x000fe40000011606 */
[----:B------:R-:W-:-:S03]  /*0ac0*/  SHF.R.U32.HI R9, RZ, 0x2, R8 ;  /* 0x00000002ff097819 */ /* 0x000fc60000011608 */
[----:B------:R-:W-:Y:S04]  /*0ad0*/  STG.E.U8 desc[UR4][R2.64], R7 ;  /* 0x0000000702007986 */ /* 0x000fe8000c101104 */
[----:B------:R-:W-:Y:S01]  /*0ae0*/  STG.E.U8 desc[UR4][R4.64], R9 ;  /* 0x0000000904007986 */ /* 0x000fe2000c101104 */
[----:B------:R-:W-:Y:S05]  /*0af0*/  EXIT ;  /* 0x000000000000794d */ /* 0x000fea0003800000 */
.L_x_10:
        /* <DEDUP_REMOVED lines=16> */
.L_x_28:


//--------------------- .text._Z31rgb_to_ycbcr411_cbcr_ac4_kernelPKhiPhiS1_iii --------------------------
	.section	.text._Z31rgb_to_ycbcr411_cbcr_ac4_kernelPKhiPhiS1_iii,"ax",@progbits
	.align	128
        .global         _Z31rgb_to_ycbcr411_cbcr_ac4_kernelPKhiPhiS1_iii
        .type           _Z31rgb_to_ycbcr411_cbcr_ac4_kernelPKhiPhiS1_iii,@function
        .size           _Z31rgb_to_ycbcr411_cbcr_ac4_kernelPKhiPhiS1_iii,(.L_x_29 - _Z31rgb_to_ycbcr411_cbcr_ac4_kernelPKhiPhiS1_iii)
        .other          _Z31rgb_to_ycbcr411_cbcr_ac4_kernelPKhiPhiS1_iii,@"STO_CUDA_ENTRY STV_DEFAULT"
_Z31rgb_to_ycbcr411_cbcr_ac4_kernelPKhiPhiS1_iii:
.text._Z31rgb_to_ycbcr411_cbcr_ac4_kernelPKhiPhiS1_iii:
        /* <DEDUP_REMOVED lines=176> */
.L_x_11:
        /* <DEDUP_REMOVED lines=16> */
.L_x_29:


//--------------------- .text._Z28bgr_to_ycbcr411_y_ac4_kernelPKhiPhiii --------------------------
	.section	.text._Z28bgr_to_ycbcr411_y_ac4_kernelPKhiPhiii,"ax",@progbits
	.align	128
        .global         _Z28bgr_to_ycbcr411_y_ac4_kernelPKhiPhiii
        .type           _Z28bgr_to_ycbcr411_y_ac4_kernelPKhiPhiii,@function
        .size           _Z28bgr_to_ycbcr411_y_ac4_kernelPKhiPhiii,(.L_x_30 - _Z28bgr_to_ycbcr411_y_ac4_kernelPKhiPhiii)
        .other          _Z28bgr_to_ycbcr411_y_ac4_kernelPKhiPhiii,@"STO_CUDA_ENTRY STV_DEFAULT"
_Z28bgr_to_ycbcr411_y_ac4_kernelPKhiPhiii:
.text._Z28bgr_to_ycbcr411_y_ac4_kernelPKhiPhiii:
        /* <DEDUP_REMOVED lines=22> */
[----:B------:R-:W-:Y:S01]  /*0160*/  IADD3.X R3, PT, PT, R3, UR9, R4, P0, P1 ;  /* 0x0000000903037c10 */ /* 0x000fe200087e2404 */
[----:B------:R-:W-:Y:S01]  /*0170*/  UMOV UR6, 0x20c49ba6 ;  /* 0x20c49ba600067882 */ /* 0x000fe20000000000 */
[----:B------:R-:W-:Y:S01]  /*0180*/  UMOV UR7, 0x3fd072b0 ;  /* 0x3fd072b000077882 */ /* 0x000fe20000000000 */
[----:B------:R-:W0:Y:S02]  /*0190*/  LDCU.64 UR8, c[0x0][0x390] ;  /* 0x00007200ff0877ac */ /* 0x000e240008000a00 */
[----:B--2---:R-:W2:Y:S04]  /*01a0*/  LDG.E.U8 R13, desc[UR4][R2.64+0x2] ;  /* 0x00000204020d7981 */ /* 0x004ea8000c1e1100 */
[----:B------:R-:W3:Y:S04]  /*01b0*/  LDG.E.U8 R12, desc[UR4][R2.64+0x1] ;  /* 0x00000104020c7981 */ /* 0x000ee8000c1e1100 */
        /* <DEDUP_REMOVED lines=11> */
[----:B------:R-:W1:Y:S01]  /*0270*/  LDCU UR6, c[0x0][0x398] ;  /* 0x00007300ff0677ac */ /* 0x000e620008000800 */
[----:B------:R-:W-:-:S06]  /*0280*/  SHF.R.S32.HI R6, RZ, 0x1f, R0 ;  /* 0x0000001fff067819 */ /* 0x000fcc0000011400 */
[----:B------:R-:W-:-:S08]  /*0290*/  DADD R4, R4, 16 ;  /* 0x4030000004047429 */ /* 0x000fd00000000000 */
[----:B------:R-:W-:-:S06]  /*02a0*/  DSETP.GT.AND P0, PT, R4, 255, PT ;  /* 0x406fe0000400742a */ /* 0x000fcc0003f04000 */
[----:B------:R-:W-:Y:S01]  /*02b0*/  FSEL R3, R5, 3.748046875, !P0 ;  /* 0x406fe00005037808 */ /* 0x000fe20004000000 */
[----:B-1----:R-:W-:Y:S01]  /*02c0*/  IMAD R5, R10, UR6, RZ ;  /* 0x000000060a057c24 */ /* 0x002fe2000f8e02ff */
[----:B------:R-:W-:-:S04]  /*02d0*/  FSEL R2, R4, RZ, !P0 ;  /* 0x000000ff04027208 */ /* 0x000fc80004000000 */
[----:B------:R-:W1:Y:S01]  /*02e0*/  F2I.U32.F64.TRUNC R3, R2 ;  /* 0x0000000200037311 */ /* 0x000e62000030d000 */
[----:B0-----:R-:W-:Y:S02]  /*02f0*/  IADD3 R4, P0, P1, R5, UR8, R0 ;  /* 0x0000000805047c10 */ /* 0x001fe4000f91e000 */
[----:B------:R-:W-:-:S04]  /*0300*/  SHF.R.S32.HI R5, RZ, 0x1f, R5 ;  /* 0x0000001fff057819 */ /* 0x000fc80000011405 */
[----:B------:R-:W-:-:S05]  /*0310*/  IADD3.X R5, PT, PT, R5, UR9, R6, P0, P1 ;  /* 0x0000000905057c10 */ /* 0x000fca00087e2406 */
[----:B-1----:R-:W-:Y:S01]  /*0320*/  STG.E.U8 desc[UR4][R4.64], R3 ;  /* 0x0000000304007986 */ /* 0x002fe2000c101104 */
[----:B------:R-:W-:Y:S05]  /*0330*/  EXIT ;  /* 0x000000000000794d */ /* 0x000fea0003800000 */
.L_x_12:
        /* <DEDUP_REMOVED lines=12> */
.L_x_30:


//--------------------- .text._Z28rgb_to_ycbcr411_y_ac4_kernelPKhiPhiii --------------------------
	.section	.text._Z28rgb_to_ycbcr411_y_ac4_kernelPKhiPhiii,"ax",@progbits
	.align	128
        .global         _Z28rgb_to_ycbcr411_y_ac4_kernelPKhiPhiii
        .type           _Z28rgb_to_ycbcr411_y_ac4_kernelPKhiPhiii,@function
        .size           _Z28rgb_to_ycbcr411_y_ac4_kernelPKhiPhiii,(.L_x_31 - _Z28rgb_to_ycbcr411_y_ac4_kernelPKhiPhiii)
        .other          _Z28rgb_to_ycbcr411_y_ac4_kernelPKhiPhiii,@"STO_CUDA_ENTRY STV_DEFAULT"
_Z28rgb_to_ycbcr411_y_ac4_kernelPKhiPhiii:
.text._Z28rgb_to_ycbcr411_y_ac4_kernelPKhiPhiii:
        /* <DEDUP_REMOVED lines=52> */
.L_x_13:
        /* <DEDUP_REMOVED lines=12> */
.L_x_31:


//--------------------- .text._Z30bgr_to_ycbcr411_cbcr_c3_kernelPKhiPhiS1_iii --------------------------
	.section	.text._Z30bgr_to_ycbcr411_cbcr_c3_kernelPKhiPhiS1_iii,"ax",@progbits
	.align	128
        .global         _Z30bgr_to_ycbcr411_cbcr_c3_kernelPKhiPhiS1_iii
        .type           _Z30bgr_to_ycbcr411_cbcr_c3_kernelPKhiPhiS1_iii,@function
        .size           _Z30bgr_to_ycbcr411_cbcr_c3_kernelPKhiPhiS1_iii,(.L_x_32 - _Z30bgr_to_ycbcr411_cbcr_c3_kernelPKhiPhiS1_iii)
        .other          _Z30bgr_to_ycbcr411_cbcr_c3_kernelPKhiPhiS1_iii,@"STO_CUDA_ENTRY STV_DEFAULT"
_Z30bgr_to_ycbcr411_cbcr_c3_kernelPKhiPhiS1_iii:
.text._Z30bgr_to_ycbcr411_cbcr_c3_kernelPKhiPhiS1_iii:
        /* <DEDUP_REMOVED lines=16> */
[----:B------:R-:W-:Y:S01]  /*0100*/  IMAD R17, R0, 0xc, RZ ;  /* 0x0000000c00117824 */ /* 0x000fe200078e02ff */
        /* <DEDUP_REMOVED lines=159> */
.L_x_14:
        /* <DEDUP_REMOVED lines=16> */
.L_x_32:


//--------------------- .text._Z30rgb_to_ycbcr411_cbcr_c3_kernelPKhiPhiS1_iii --------------------------
	.section	.text._Z30rgb_to_ycbcr411_cbcr_c3_kernelPKhiPhiS1_iii,"ax",@progbits
	.align	128
        .global         _Z30rgb_to_ycbcr411_cbcr_c3_kernelPKhiPhiS1_iii
        .type           _Z30rgb_to_ycbcr411_cbcr_c3_kernelPKhiPhiS1_iii,@function
        .size           _Z30rgb_to_ycbcr411_cbcr_c3_kernelPKhiPhiS1_iii,(.L_x_33 - _Z30rgb_to_ycbcr411_cbcr_c3_kernelPKhiPhiS1_iii)
        .other          _Z30rgb_to_ycbcr411_cbcr_c3_kernelPKhiPhiS1_iii,@"STO_CUDA_ENTRY STV_DEFAULT"
_Z30rgb_to_ycbcr411_cbcr_c3_kernelPKhiPhiS1_iii:
.text._Z30rgb_to_ycbcr411_cbcr_c3_kernelPKhiPhiS1_iii:
        /* <DEDUP_REMOVED lines=176> */
.L_x_15:
        /* <DEDUP_REMOVED lines=16> */
.L_x_33:


//--------------------- .text._Z27bgr_to_ycbcr411_y_c3_kernelPKhiPhiii --------------------------
	.section	.text._Z27bgr_to_ycbcr411_y_c3_kernelPKhiPhiii,"ax",@progbits
	.align	128
        .global         _Z27bgr_to_ycbcr411_y_c3_kernelPKhiPhiii
        .type           _Z27bgr_to_ycbcr411_y_c3_kernelPKhiPhiii,@function
        .size           _Z27bgr_to_ycbcr411_y_c3_kernelPKhiPhiii,(.L_x_34 - _Z27bgr_to_ycbcr411_y_c3_kernelPKhiPhiii)
        .other          _Z27bgr_to_ycbcr411_y_c3_kernelPKhiPhiii,@"STO_CUDA_ENTRY STV_DEFAULT"
_Z27bgr_to_ycbcr411_y_c3_kernelPKhiPhiii:
.text._Z27bgr_to_ycbcr411_y_c3_kernelPKhiPhiii:
        /* <DEDUP_REMOVED lines=52> */
.L_x_16:
        /* <DEDUP_REMOVED lines=12> */
.L_x_34:


//--------------------- .text._Z27rgb_to_ycbcr411_y_c3_kernelPKhiPhiii --------------------------
	.section	.text._Z27rgb_to_ycbcr411_y_c3_kernelPKhiPhiii,"ax",@progbits
	.align	128
        .global         _Z27rgb_to_ycbcr411_y_c3_kernelPKhiPhiii
        .type           _Z27rgb_to_ycbcr411_y_c3_kernelPKhiPhiii,@function
        .size           _Z27rgb_to_ycbcr411_y_c3_kernelPKhiPhiii,(.L_x_35 - _Z27rgb_to_ycbcr411_y_c3_kernelPKhiPhiii)
        .other          _Z27rgb_to_ycbcr411_y_c3_kernelPKhiPhiii,@"STO_CUDA_ENTRY STV_DEFAULT"
_Z27rgb_to_ycbcr411_y_c3_kernelPKhiPhiii:
.text._Z27rgb_to_ycbcr411_y_c3_kernelPKhiPhiii:
        /* <DEDUP_REMOVED lines=52> */
.L_x_17:
        /* <DEDUP_REMOVED lines=12> */
.L_x_35:


//--------------------- .nv.shared.reserved.0     --------------------------
	.section	.nv.shared.reserved.0,"aw",@nobits
	.weak		__nv_reservedSMEM_offset_0_alias
	.size		__nv_reservedSMEM_offset_0_alias, 0, 64
	.other		__nv_reservedSMEM_offset_0_alias,@"STO_CUDA_RESERVED_SHARED STV_DEFAULT"
__nv_reservedSMEM_offset_0_alias:
	.zero		0
	.zero		64


//--------------------- .nv.constant0._Z25ycbcr411_to_bgr_p3_kernelPKhS0_S0_iiiPhS1_S1_iii --------------------------
	.section	.nv.constant0._Z25ycbcr411_to_bgr_p3_kernelPKhS0_S0_iiiPhS1_S1_iii,"a",@progbits
	.sectionflags	@""
	.align	4
.nv.constant0._Z25ycbcr411_to_bgr_p3_kernelPKhS0_S0_iiiPhS1_S1_iii:
	.zero		972


//--------------------- .nv.constant0._Z25ycbcr411_to_rgb_p3_kernelPKhS0_S0_iiiPhS1_S1_iii --------------------------
	.section	.nv.constant0._Z25ycbcr411_to_rgb_p3_kernelPKhS0_S0_iiiPhS1_S1_iii,"a",@progbits
	.sectionflags	@""
	.align	4
.nv.constant0._Z25ycbcr411_to_rgb_p3_kernelPKhS0_S0_iiiPhS1_S1_iii:
	.zero		972


//--------------------- .nv.constant0._Z27ycbcr411_to_bgr_p3c4_kernelPKhS0_S0_iiiPhiiih --------------------------
	.section	.nv.constant0._Z27ycbcr411_to_bgr_p3c4_kernelPKhS0_S0_iiiPhiiih,"a",@progbits
	.sectionflags	@""
	.align	4
.nv.constant0._Z27ycbcr411_to_bgr_p3c4_kernelPKhS0_S0_iiiPhiiih:
	.zero		957


//--------------------- .nv.constant0._Z27ycbcr411_to_rgb_p3c4_kernelPKhS0_S0_iiiPhiiih --------------------------
	.section	.nv.constant0._Z27ycbcr411_to_rgb_p3c4_kernelPKhS0_S0_iiiPhiiih,"a",@progbits
	.sectionflags	@""
	.align	4
.nv.constant0._Z27ycbcr411_to_rgb_p3c4_kernelPKhS0_S0_iiiPhiiih:
	.zero		957


//--------------------- .nv.constant0._Z27ycbcr411_to_bgr_p3c3_kernelPKhS0_S0_iiiPhiii --------------------------
	.section	.nv.constant0._Z27ycbcr411_to_bgr_p3c3_kernelPKhS0_S0_iiiPhiii,"a",@progbits
	.sectionflags	@""
	.align	4
.nv.constant0._Z27ycbcr411_to_bgr_p3c3_kernelPKhS0_S0_iiiPhiii:
	.zero		956


//--------------------- .nv.constant0._Z27ycbcr411_to_rgb_p3c3_kernelPKhS0_S0_iiiPhiii --------------------------
	.section	.nv.constant0._Z27ycbcr411_to_rgb_p3c3_kernelPKhS0_S0_iiiPhiii,"a",@progbits
	.sectionflags	@""
	.align	4
.nv.constant0._Z27ycbcr411_to_rgb_p3c3_kernelPKhS0_S0_iiiPhiii:
	.zero		956


//--------------------- .nv.constant0._Z30bgr_to_ycbcr411_cbcr_p3_kernelPKhS0_S0_iPhiS1_iii --------------------------
	.section	.nv.constant0._Z30bgr_to_ycbcr411_cbcr_p3_kernelPKhS0_S0_iPhiS1_iii,"a",@progbits
	.sectionflags	@""
	.align	4
.nv.constant0._Z30bgr_to_ycbcr411_cbcr_p3_kernelPKhS0_S0_iPhiS1_iii:
	.zero		964


//--------------------- .nv.constant0._Z30rgb_to_ycbcr411_cbcr_p3_kernelPKhS0_S0_iPhiS1_iii --------------------------
	.section	.nv.constant0._Z30rgb_to_ycbcr411_cbcr_p3_kernelPKhS0_S0_iPhiS1_iii,"a",@progbits
	.sectionflags	@""
	.align	4
.nv.constant0._Z30rgb_to_ycbcr411_cbcr_p3_kernelPKhS0_S0_iPhiS1_iii:
	.zero		964


//--------------------- .nv.constant0._Z27bgr_to_ycbcr411_y_p3_kernelPKhS0_S0_iPhiii --------------------------
	.section	.nv.constant0._Z27bgr_to_ycbcr411_y_p3_kernelPKhS0_S0_iPhiii,"a",@progbits
	.sectionflags	@""
	.align	4
.nv.constant0._Z27bgr_to_ycbcr411_y_p3_kernelPKhS0_S0_iPhiii:
	.zero		948


//--------------------- .nv.constant0._Z27rgb_to_ycbcr411_y_p3_kernelPKhS0_S0_iPhiii --------------------------
	.section	.nv.constant0._Z27rgb_to_ycbcr411_y_p3_kernelPKhS0_S0_iPhiii,"a",@progbits
	.sectionflags	@""
	.align	4
.nv.constant0._Z27rgb_to_ycbcr411_y_p3_kernelPKhS0_S0_iPhiii:
	.zero		948


//--------------------- .nv.constant0._Z31bgr_to_ycbcr411_cbcr_ac4_kernelPKhiPhiS1_iii --------------------------
	.section	.nv.constant0._Z31bgr_to_ycbcr411_cbcr_ac4_kernelPKhiPhiS1_iii,"a",@progbits
	.sectionflags	@""
	.align	4
.nv.constant0._Z31bgr_to_ycbcr411_cbcr_ac4_kernelPKhiPhiS1_iii:
	.zero		948


//--------------------- .nv.constant0._Z31rgb_to_ycbcr411_cbcr_ac4_kernelPKhiPhiS1_iii --------------------------
	.section	.nv.constant0._Z31rgb_to_ycbcr411_cbcr_ac4_kernelPKhiPhiS1_iii,"a",@progbits
	.sectionflags	@""
	.align	4
.nv.constant0._Z31rgb_to_ycbcr411_cbcr_ac4_kernelPKhiPhiS1_iii:
	.zero		948


//--------------------- .nv.constant0._Z28bgr_to_ycbcr411_y_ac4_kernelPKhiPhiii --------------------------
	.section	.nv.constant0._Z28bgr_to_ycbcr411_y_ac4_kernelPKhiPhiii,"a",@progbits
	.sectionflags	@""
	.align	4
.nv.constant0._Z28bgr_to_ycbcr411_y_ac4_kernelPKhiPhiii:
	.zero		932


//--------------------- .nv.constant0._Z28rgb_to_ycbcr411_y_ac4_kernelPKhiPhiii --------------------------
	.section	.nv.constant0._Z28rgb_to_ycbcr411_y_ac4_kernelPKhiPhiii,"a",@progbits
	.sectionflags	@""
	.align	4
.nv.constant0._Z28rgb_to_ycbcr411_y_ac4_kernelPKhiPhiii:
	.zero		932


//--------------------- .nv.constant0._Z30bgr_to_ycbcr411_cbcr_c3_kernelPKhiPhiS1_iii --------------------------
	.section	.nv.constant0._Z30bgr_to_ycbcr411_cbcr_c3_kernelPKhiPhiS1_iii,"a",@progbits
	.sectionflags	@""
	.align	4
.nv.constant0._Z30bgr_to_ycbcr411_cbcr_c3_kernelPKhiPhiS1_iii:
	.zero		948


//--------------------- .nv.constant0._Z30rgb_to_ycbcr411_cbcr_c3_kernelPKhiPhiS1_iii --------------------------
	.section	.nv.constant0._Z30rgb_to_ycbcr411_cbcr_c3_kernelPKhiPhiS1_iii,"a",@progbits
	.sectionflags	@""
	.align	4
.nv.constant0._Z30rgb_to_ycbcr411_cbcr_c3_kernelPKhiPhiS1_iii:
	.zero		948


//--------------------- .nv.constant0._Z27bgr_to_ycbcr411_y_c3_kernelPKhiPhiii --------------------------
	.section	.nv.constant0._Z27bgr_to_ycbcr411_y_c3_kernelPKhiPhiii,"a",@progbits
	.sectionflags	@""
	.align	4
.nv.constant0._Z27bgr_to_ycbcr411_y_c3_kernelPKhiPhiii:
	.zero		932


//--------------------- .nv.constant0._Z27rgb_to_ycbcr411_y_c3_kernelPKhiPhiii --------------------------
	.section	.nv.constant0._Z27rgb_to_ycbcr411_y_c3_kernelPKhiPhiii,"a",@progbits
	.sectionflags	@""
	.align	4
.nv.constant0._Z27rgb_to_ycbcr411_y_c3_kernelPKhiPhiii:
	.zero		932


//--------------------- SYMBOLS --------------------------

	.type		.nv.reservedSmem.offset0,@object
	.size		.nv.reservedSmem.offset0,0x4
